// auto-generated by cutlass_sweep.gemm — config: {"arch": "sm_90", "cluster_m": 1, "cluster_n": 2, "dtype": "int8", "stages": 5, "tile_k": 128, "tile_m": 128, "tile_n": 128}
#include "cutlass/cutlass.h"
#include "cutlass/gemm/collective/collective_builder.hpp"
#include "cutlass/gemm/device/gemm_universal_adapter.h"
#include "cutlass/gemm/kernel/gemm_universal.hpp"
#include "cutlass/epilogue/collective/collective_builder.hpp"

using ElemA = int8_t;
using ElemB = int8_t;
using ElemCD = int8_t;
using Acc  = int32_t;
using TileShape    = cute::Shape<cute::_128, cute::_128, cute::_128>;
using ClusterShape = cute::Shape<cute::_1, cute::_2, cute::_1>;

using CollectiveEpilogue = typename cutlass::epilogue::collective::CollectiveBuilder<
    cutlass::arch::Sm90, cutlass::arch::OpClassTensorOp,
    TileShape, ClusterShape,
    cutlass::epilogue::collective::EpilogueTileAuto,
    Acc, Acc,
    ElemCD, cutlass::layout::RowMajor, 128 / cutlass::sizeof_bits<ElemCD>::value,
    ElemCD, cutlass::layout::RowMajor, 128 / cutlass::sizeof_bits<ElemCD>::value,
    cutlass::epilogue::collective::EpilogueScheduleAuto
  >::CollectiveOp;

using CollectiveMainloop = typename cutlass::gemm::collective::CollectiveBuilder<
    cutlass::arch::Sm90, cutlass::arch::OpClassTensorOp,
    ElemA, cutlass::layout::RowMajor, 128 / cutlass::sizeof_bits<ElemA>::value,
    ElemB, cutlass::layout::ColumnMajor, 128 / cutlass::sizeof_bits<ElemB>::value,
    Acc,
    TileShape, ClusterShape,
    cutlass::gemm::collective::StageCount<5>,
    cutlass::gemm::collective::KernelScheduleAuto
  >::CollectiveOp;

using GemmKernel = cutlass::gemm::kernel::GemmUniversal<
    cute::Shape<int,int,int,int>,
    CollectiveMainloop,
    CollectiveEpilogue
>;
using Gemm = cutlass::gemm::device::GemmUniversalAdapter<GemmKernel>;

// Force the device kernel symbol into the cubin without needing a host main.
auto* _anchor = &cutlass::device_kernel<GemmKernel>;


// ===== COMPILED SASS (sm_90a) =====

	.target	sm_90a

	.elftype	@"ET_EXEC"


//--------------------- .note.nv.tkinfo           --------------------------
	.section	.note.nv.tkinfo,"",@"SHT_NOTE"
	.sectionflags	@"SHF_NOTE_NV_TKINFO"
	.tkinfo
        /*0018*/ 	.word	0x00000002
        /*0030*/ 	.string	""
        /*0030*/ 	.string	"ptxas"
        /*0030*/ 	.string	"Cuda compilation tools, release 13.0, V13.0.88"
        /*0030*/ 	.string	"Build cuda_13.0.r13.0/compiler.36424714_0"
        /*0030*/ 	.string	"-arch sm_90a -m 64 "



//--------------------- .note.nv.cuinfo           --------------------------
	.section	.note.nv.cuinfo,"",@"SHT_NOTE"
	.sectionflags	@"SHF_NOTE_NV_CUINFO"
        /*0018*/ 	.short	0x0002
        /*001a*/ 	.short	0x005a
        /*001c*/ 	.short	0x0082
	.zero		2


//--------------------- .nv.info                  --------------------------
	.section	.nv.info,"",@"SHT_CUDA_INFO"
	.align	4


	//----- nvinfo : EIATTR_REGCOUNT
	.align		4
        /*0000*/ 	.byte	0x04, 0x2f
        /*0002*/ 	.short	(.L_15 - .L_14)
	.align		4
.L_14:
        /*0004*/ 	.word	index@(_ZN7cutlass13device_kernelINS_4gemm6kernel13GemmUniversalIN4cute5tupleIJiiiiEEENS1_10collective13CollectiveMmaINS1_34MainloopSm90TmaGmmaWarpSpecializedILi5ENS5_IJNS4_1CILi1EEENSA_ILi2EEESB_EEENS1_35KernelTmaWarpSpecializedCooperativeEEENS5_IJNSA_ILi128EEESG_SG_EEEaNS5_IJlSB_lEEEaSI_NS4_8TiledMMAINS4_8MMA_AtomIJNS4_4SM904GMMA27MMA_64x128x32_S32S8S8_SS_TNEEEENS4_6LayoutINS5_IJSC_SB_SB_EEENS5_IJSB_NSA_ILi0EEESR_EEEEENS5_IJNS4_10UnderscoreESU_SU_EEEEENS4_23SM90_TMA_LOAD_MULTICASTENS4_14ComposedLayoutINS4_7SwizzleILi3ELi4ELi3EEENS4_18smem_ptr_flag_bitsILi8EEENSP_INS5_IJNSA_ILi8EEESG_EEENS5_IJSG_SB_EEEEEEEvNS4_8identityENS4_13SM90_TMA_LOADES17_vS18_EENS_8epilogue10collective6detail29Sm90TmaWarpSpecializedAdapterINS1C_15DefaultEpilogueIaSI_SI_NS1B_6thread17LinearCombinationIaLi1EiiLNS1G_9ScaleType4KindE0ELNS_15FloatRoundStyleE2EaEENS1_15EpilogueDefaultEEEEEvvEEEEvNT_6ParamsE)
        /*0008*/ 	.word	0x000000a8


	//----- nvinfo : EIATTR_FRAME_SIZE
	.align		4
.L_15:
        /*000c*/ 	.byte	0x04, 0x11
        /*000e*/ 	.short	(.L_17 - .L_16)
	.align		4
.L_16:
        /*0010*/ 	.word	index@(_ZN7cutlass13device_kernelINS_4gemm6kernel13GemmUniversalIN4cute5tupleIJiiiiEEENS1_10collective13CollectiveMmaINS1_34MainloopSm90TmaGmmaWarpSpecializedILi5ENS5_IJNS4_1CILi1EEENSA_ILi2EEESB_EEENS1_35KernelTmaWarpSpecializedCooperativeEEENS5_IJNSA_ILi128EEESG_SG_EEEaNS5_IJlSB_lEEEaSI_NS4_8TiledMMAINS4_8MMA_AtomIJNS4_4SM904GMMA27MMA_64x128x32_S32S8S8_SS_TNEEEENS4_6LayoutINS5_IJSC_SB_SB_EEENS5_IJSB_NSA_ILi0EEESR_EEEEENS5_IJNS4_10UnderscoreESU_SU_EEEEENS4_23SM90_TMA_LOAD_MULTICASTENS4_14ComposedLayoutINS4_7SwizzleILi3ELi4ELi3EEENS4_18smem_ptr_flag_bitsILi8EEENSP_INS5_IJNSA_ILi8EEESG_EEENS5_IJSG_SB_EEEEEEEvNS4_8identityENS4_13SM90_TMA_LOADES17_vS18_EENS_8epilogue10collective6detail29Sm90TmaWarpSpecializedAdapterINS1C_15DefaultEpilogueIaSI_SI_NS1B_6thread17LinearCombinationIaLi1EiiLNS1G_9ScaleType4KindE0ELNS_15FloatRoundStyleE2EaEENS1_15EpilogueDefaultEEEEEvvEEEEvNT_6ParamsE)
        /*0014*/ 	.word	0x00000000


	//----- nvinfo : EIATTR_MIN_STACK_SIZE
	.align		4
.L_17:
        /*0018*/ 	.byte	0x04, 0x12
        /*001a*/ 	.short	(.L_19 - .L_18)
	.align		4
.L_18:
        /*001c*/ 	.word	index@(_ZN7cutlass13device_kernelINS_4gemm6kernel13GemmUniversalIN4cute5tupleIJiiiiEEENS1_10collective13CollectiveMmaINS1_34MainloopSm90TmaGmmaWarpSpecializedILi5ENS5_IJNS4_1CILi1EEENSA_ILi2EEESB_EEENS1_35KernelTmaWarpSpecializedCooperativeEEENS5_IJNSA_ILi128EEESG_SG_EEEaNS5_IJlSB_lEEEaSI_NS4_8TiledMMAINS4_8MMA_AtomIJNS4_4SM904GMMA27MMA_64x128x32_S32S8S8_SS_TNEEEENS4_6LayoutINS5_IJSC_SB_SB_EEENS5_IJSB_NSA_ILi0EEESR_EEEEENS5_IJNS4_10UnderscoreESU_SU_EEEEENS4_23SM90_TMA_LOAD_MULTICASTENS4_14ComposedLayoutINS4_7SwizzleILi3ELi4ELi3EEENS4_18smem_ptr_flag_bitsILi8EEENSP_INS5_IJNSA_ILi8EEESG_EEENS5_IJSG_SB_EEEEEEEvNS4_8identityENS4_13SM90_TMA_LOADES17_vS18_EENS_8epilogue10collective6detail29Sm90TmaWarpSpecializedAdapterINS1C_15DefaultEpilogueIaSI_SI_NS1B_6thread17LinearCombinationIaLi1EiiLNS1G_9ScaleType4KindE0ELNS_15FloatRoundStyleE2EaEENS1_15EpilogueDefaultEEEEEvvEEEEvNT_6ParamsE)
        /*0020*/ 	.word	0x00000000
.L_19:


//--------------------- .nv.compat                --------------------------
	.section	.nv.compat,"",@"SHT_CUDA_COMPAT_INFO"
	.align	4
        /*0000*/ 	.byte	0x02, 0x09, 0x01, 0x00, 0x02, 0x02, 0x04, 0x00, 0x02, 0x05, 0x05, 0x00, 0x03, 0x07, 0x01, 0x01
        /*0010*/ 	.byte	0x02, 0x03, 0x01, 0x00, 0x02, 0x06, 0x01, 0x00, 0x04, 0x0b, 0x08, 0x00, 0x00, 0x00, 0x00, 0x00
        /*0020*/ 	.byte	0x00, 0x00, 0x00, 0x00


//--------------------- .nv.info._ZN7cutlass13device_kernelINS_4gemm6kernel13GemmUniversalIN4cute5tupleIJiiiiEEENS1_10collective13CollectiveMmaINS1_34MainloopSm90TmaGmmaWarpSpecializedILi5ENS5_IJNS4_1CILi1EEENSA_ILi2EEESB_EEENS1_35KernelTmaWarpSpecializedCooperativeEEENS5_IJNSA_ILi128EEESG_SG_EEEaNS5_IJlSB_lEEEaSI_NS4_8TiledMMAINS4_8MMA_AtomIJNS4_4SM904GMMA27MMA_64x128x32_S32S8S8_SS_TNEEEENS4_6LayoutINS5_IJSC_SB_SB_EEENS5_IJSB_NSA_ILi0EEESR_EEEEENS5_IJNS4_10UnderscoreESU_SU_EEEEENS4_23SM90_TMA_LOAD_MULTICASTENS4_14ComposedLayoutINS4_7SwizzleILi3ELi4ELi3EEENS4_18smem_ptr_flag_bitsILi8EEENSP_INS5_IJNSA_ILi8EEESG_EEENS5_IJSG_SB_EEEEEEEvNS4_8identityENS4_13SM90_TMA_LOADES17_vS18_EENS_8epilogue10collective6detail29Sm90TmaWarpSpecializedAdapterINS1C_15DefaultEpilogueIaSI_SI_NS1B_6thread17LinearCombinationIaLi1EiiLNS1G_9ScaleType4KindE0ELNS_15FloatRoundStyleE2EaEENS1_15EpilogueDefaultEEEEEvvEEEEvNT_6ParamsE --------------------------
	.section	.nv.info._ZN7cutlass13device_kernelINS_4gemm6kernel13GemmUniversalIN4cute5tupleIJiiiiEEENS1_10collective13CollectiveMmaINS1_34MainloopSm90TmaGmmaWarpSpecializedILi5ENS5_IJNS4_1CILi1EEENSA_ILi2EEESB_EEENS1_35KernelTmaWarpSpecializedCooperativeEEENS5_IJNSA_ILi128EEESG_SG_EEEaNS5_IJlSB_lEEEaSI_NS4_8TiledMMAINS4_8MMA_AtomIJNS4_4SM904GMMA27MMA_64x128x32_S32S8S8_SS_TNEEEENS4_6LayoutINS5_IJSC_SB_SB_EEENS5_IJSB_NSA_ILi0EEESR_EEEEENS5_IJNS4_10UnderscoreESU_SU_EEEEENS4_23SM90_TMA_LOAD_MULTICASTENS4_14ComposedLayoutINS4_7SwizzleILi3ELi4ELi3EEENS4_18smem_ptr_flag_bitsILi8EEENSP_INS5_IJNSA_ILi8EEESG_EEENS5_IJSG_SB_EEEEEEEvNS4_8identityENS4_13SM90_TMA_LOADES17_vS18_EENS_8epilogue10collective6detail29Sm90TmaWarpSpecializedAdapterINS1C_15DefaultEpilogueIaSI_SI_NS1B_6thread17LinearCombinationIaLi1EiiLNS1G_9ScaleType4KindE0ELNS_15FloatRoundStyleE2EaEENS1_15EpilogueDefaultEEEEEvvEEEEvNT_6ParamsE,"",@"SHT_CUDA_INFO"
	.sectionflags	@""
	.align	4


	//----- nvinfo : EIATTR_CUDA_API_VERSION
	.align		4
        /*0000*/ 	.byte	0x04, 0x37
        /*0002*/ 	.short	(.L_21 - .L_20)
.L_20:
        /*0004*/ 	.word	0x00000082


	//----- nvinfo : EIATTR_KPARAM_INFO
	.align		4
.L_21:
        /*0008*/ 	.byte	0x04, 0x17
        /*000a*/ 	.short	(.L_23 - .L_22)
.L_22:
        /*000c*/ 	.word	0x00000000
        /*0010*/ 	.short	0x0000
        /*0012*/ 	.short	0x0070
        /*0014*/ 	.byte	0x00, 0xf0, 0x01, 0x10


	//----- nvinfo : EIATTR_SPARSE_MMA_MASK
	.align		4
.L_23:
        /*0018*/ 	.byte	0x03, 0x50
        /*001a*/ 	.short	0x0000


	//----- nvinfo : EIATTR_MAXREG_COUNT
	.align		4
        /*001c*/ 	.byte	0x03, 0x1b
        /*001e*/ 	.short	0x00a8


	//----- nvinfo : EIATTR_NUM_BARRIERS
	.align		4
        /*0020*/ 	.byte	0x02, 0x4c
        /*0022*/ 	.byte	0x01
	.zero		1


	//----- nvinfo : EIATTR_EXTERNS
	.align		4
        /*0024*/ 	.byte	0x04, 0x0f
        /*0026*/ 	.short	(.L_25 - .L_24)


	//   ....[0]....
	.align		4
.L_24:
        /*0028*/ 	.word	index@(__assertfail)


	//----- nvinfo : EIATTR_MERCURY_ISA_VERSION
	.align		4
.L_25:
        /*002c*/ 	.byte	0x03, 0x5f
        /*002e*/ 	.short	0x0101


	//----- nvinfo : EIATTR_INT_WARP_WIDE_INSTR_OFFSETS
	.align		4
        /*0030*/ 	.byte	0x04, 0x31
        /*0032*/ 	.short	(.L_27 - .L_26)


	//   ....[0]....
.L_26:
        /*0034*/ 	.word	0x000004a0


	//   ....[1]....
        /*0038*/ 	.word	0x000004c0


	//   ....[2]....
        /*003c*/ 	.word	0x00000650


	//   ....[3]....
        /*0040*/ 	.word	0x00001e90


	//----- nvinfo : EIATTR_COOP_GROUP_MASK_REGIDS
	.align		4
.L_27:
        /*0044*/ 	.byte	0x04, 0x29
        /*0046*/ 	.short	(.L_29 - .L_28)


	//   ....[0]....
.L_28:
        /*0048*/ 	.word	0xffffffff


	//   ....[1]....
        /*004c*/ 	.word	0xffffffff


	//   ....[2]....
        /*0050*/ 	.word	0xffffffff


	//   ....[3]....
        /*0054*/ 	.word	0xffffffff


	//   ....[4]....
        /*0058*/ 	.word	0xffffffff


	//   ....[5]....
        /*005c*/ 	.word	0xffffffff


	//----- nvinfo : EIATTR_COOP_GROUP_INSTR_OFFSETS
	.align		4
.L_29:
        /*0060*/ 	.byte	0x04, 0x28
        /*0062*/ 	.short	(.L_31 - .L_30)


	//   ....[0]....
.L_30:
        /*0064*/ 	.word	0x00000060


	//   ....[1]....
        /*0068*/ 	.word	0x00000070


	//   ....[2]....
        /*006c*/ 	.word	0x00000130


	//   ....[3]....
        /*0070*/ 	.word	0x000002e0


	//   ....[4]....
        /*0074*/ 	.word	0x000007b0


	//   ....[5]....
        /*0078*/ 	.word	0x00001400


	//----- nvinfo : EIATTR_REG_RECONFIG
	.align		4
.L_31:
        /*007c*/ 	.byte	0x01, 0x54
	.zero		2


	//----- nvinfo : EIATTR_SYSCALL_OFFSETS
	.align		4
        /*0080*/ 	.byte	0x04, 0x46
        /*0082*/ 	.short	(.L_33 - .L_32)


	//   ....[0]....
.L_32:
        /*0084*/ 	.word	0x000015f0


	//----- nvinfo : EIATTR_MBARRIER_INSTR_OFFSETS
	.align		4
.L_33:
        /*0088*/ 	.byte	0x04, 0x39
        /*008a*/ 	.short	(.L_35 - .L_34)


	//   ....[0]....
.L_34:
        /*008c*/ 	.word	0x00000230
        /*0090*/ 	.word	0x000000ff
        /*0094*/ 	.word	0x00000000
        /*0098*/ 	.short	0x0100
        /*009a*/ 	.byte	0x08
	.zero		1


	//   ....[1]....
        /*009c*/ 	.word	0x00000240
        /*00a0*/ 	.word	0x000000ff
        /*00a4*/ 	.word	0x00000028
        /*00a8*/ 	.short	0x0100
        /*00aa*/ 	.byte	0x08
	.zero		1


	//   ....[2]....
        /*00ac*/ 	.word	0x00000250
        /*00b0*/ 	.word	0x000000ff
        /*00b4*/ 	.word	0x00000008
        /*00b8*/ 	.short	0x0100
        /*00ba*/ 	.byte	0x08
	.zero		1


	//   ....[3]....
        /*00bc*/ 	.word	0x00000260
        /*00c0*/ 	.word	0x000000ff
        /*00c4*/ 	.word	0x00000030
        /*00c8*/ 	.short	0x0100
        /*00ca*/ 	.byte	0x08
	.zero		1


	//   ....[4]....
        /*00cc*/ 	.word	0x00000270
        /*00d0*/ 	.word	0x000000ff
        /*00d4*/ 	.word	0x00000010
        /*00d8*/ 	.short	0x0100
        /*00da*/ 	.byte	0x08
	.zero		1


	//   ....[5]....
        /*00dc*/ 	.word	0x00000280
        /*00e0*/ 	.word	0x000000ff
        /*00e4*/ 	.word	0x00000038
        /*00e8*/ 	.short	0x0100
        /*00ea*/ 	.byte	0x08
	.zero		1


	//   ....[6]....
        /*00ec*/ 	.word	0x00000290
        /*00f0*/ 	.word	0x000000ff
        /*00f4*/ 	.word	0x00000018
        /*00f8*/ 	.short	0x0100
        /*00fa*/ 	.byte	0x08
	.zero		1


	//   ....[7]....
        /*00fc*/ 	.word	0x000002a0
        /*0100*/ 	.word	0x000000ff
        /*0104*/ 	.word	0x00000040
        /*0108*/ 	.short	0x0100
        /*010a*/ 	.byte	0x08
	.zero		1


	//   ....[8]....
        /*010c*/ 	.word	0x000002b0
        /*0110*/ 	.word	0x000000ff
        /*0114*/ 	.word	0x00000020
        /*0118*/ 	.short	0x0100
        /*011a*/ 	.byte	0x08
	.zero		1


	//   ....[9]....
        /*011c*/ 	.word	0x000002c0
        /*0120*/ 	.word	0x000000ff
        /*0124*/ 	.word	0x00000048
        /*0128*/ 	.short	0x0100
        /*012a*/ 	.byte	0x08
	.zero		1


	//   ....[10]....
        /*012c*/ 	.word	0x000006e0
        /*0130*/ 	.word	0x000000ff
        /*0134*/ 	.word	0x00000060
        /*0138*/ 	.short	0x0100
        /*013a*/ 	.byte	0x06
	.zero		1


	//   ....[11]....
        /*013c*/ 	.word	0x00000760
        /*0140*/ 	.word	0x000000ff
        /*0144*/ 	.word	0x00000068
        /*0148*/ 	.short	0x0100
        /*014a*/ 	.byte	0x06
	.zero		1


	//   ....[12]....
        /*014c*/ 	.word	0x000016c0
        /*0150*/ 	.word	0x00000003
        /*0154*/ 	.word	0x00000000
        /*0158*/ 	.short	0x010a
        /*015a*/ 	.byte	0x3f
	.zero		1


	//   ....[13]....
        /*015c*/ 	.word	0x00001720
        /*0160*/ 	.word	0x00000003
        /*0164*/ 	.word	0x00000000
        /*0168*/ 	.short	0x010a
        /*016a*/ 	.byte	0x3f
	.zero		1


	//   ....[14]....
        /*016c*/ 	.word	0x00001aa0
        /*0170*/ 	.word	0x00000005
        /*0174*/ 	.word	0x00000000
        /*0178*/ 	.short	0x010a
        /*017a*/ 	.byte	0x3f
	.zero		1


	//   ....[15]....
        /*017c*/ 	.word	0x00001ae0
        /*0180*/ 	.word	0x00000005
        /*0184*/ 	.word	0x00000000
        /*0188*/ 	.short	0x010a
        /*018a*/ 	.byte	0x3f
	.zero		1


	//   ....[16]....
        /*018c*/ 	.word	0x00001d40
        /*0190*/ 	.word	0x00000004
        /*0194*/ 	.word	0x00000000
        /*0198*/ 	.short	0x0101
        /*019a*/ 	.byte	0x3f
	.zero		1


	//   ....[17]....
        /*019c*/ 	.word	0x00001f30
        /*01a0*/ 	.word	0x00000000
        /*01a4*/ 	.word	0x00000000
        /*01a8*/ 	.short	0x0101
        /*01aa*/ 	.byte	0x3f
	.zero		1


	//   ....[18]....
        /*01ac*/ 	.word	0x00006240
        /*01b0*/ 	.word	0x00000014
        /*01b4*/ 	.word	0x00000028
        /*01b8*/ 	.short	0x010a
        /*01ba*/ 	.byte	0x3f
	.zero		1


	//   ....[19]....
        /*01bc*/ 	.word	0x000065c0
        /*01c0*/ 	.word	0x00000006
        /*01c4*/ 	.word	0x00000068
        /*01c8*/ 	.short	0x0101
        /*01ca*/ 	.byte	0x3f
	.zero		1


	//   ....[20]....
        /*01cc*/ 	.word	0x00006d10
        /*01d0*/ 	.word	0x00000007
        /*01d4*/ 	.word	0x00000000
        /*01d8*/ 	.short	0x010a
        /*01da*/ 	.byte	0x3f
	.zero		1


	//   ....[21]....
        /*01dc*/ 	.word	0x00006d90
        /*01e0*/ 	.word	0x00000006
        /*01e4*/ 	.word	0x00000000
        /*01e8*/ 	.short	0x010a
        /*01ea*/ 	.byte	0x3f
	.zero		1


	//   ....[22]....
        /*01ec*/ 	.word	0x00006e20
        /*01f0*/ 	.word	0x00000007
        /*01f4*/ 	.word	0x00000000
        /*01f8*/ 	.short	0x010a
        /*01fa*/ 	.byte	0x3f
	.zero		1


	//   ....[23]....
        /*01fc*/ 	.word	0x00006eb0
        /*0200*/ 	.word	0x00000006
        /*0204*/ 	.word	0x00000000
        /*0208*/ 	.short	0x010a
        /*020a*/ 	.byte	0x3f
	.zero		1


	//   ....[24]....
        /*020c*/ 	.word	0x00006f40
        /*0210*/ 	.word	0x00000005
        /*0214*/ 	.word	0x00000000
        /*0218*/ 	.short	0x010a
        /*021a*/ 	.byte	0x3f
	.zero		1


	//   ....[25]....
        /*021c*/ 	.word	0x00006fa0
        /*0220*/ 	.word	0x00000003
        /*0224*/ 	.word	0x00000000
        /*0228*/ 	.short	0x010a
        /*022a*/ 	.byte	0x3f
	.zero		1


	//   ....[26]....
        /*022c*/ 	.word	0x00006ff0
        /*0230*/ 	.word	0x00000005
        /*0234*/ 	.word	0x00000000
        /*0238*/ 	.short	0x010a
        /*023a*/ 	.byte	0x3f
	.zero		1


	//   ....[27]....
        /*023c*/ 	.word	0x000070c0
        /*0240*/ 	.word	0x00000014
        /*0244*/ 	.word	0x00000028
        /*0248*/ 	.short	0x010a
        /*024a*/ 	.byte	0x3f
	.zero		1


	//   ....[28]....
        /*024c*/ 	.word	0x00007190
        /*0250*/ 	.word	0x00000007
        /*0254*/ 	.word	0x00000000
        /*0258*/ 	.short	0x010a
        /*025a*/ 	.byte	0x3f
	.zero		1


	//   ....[29]....
        /*025c*/ 	.word	0x000071e0
        /*0260*/ 	.word	0x00000006
        /*0264*/ 	.word	0x00000000
        /*0268*/ 	.short	0x010a
        /*026a*/ 	.byte	0x3f
	.zero		1


	//   ....[30]....
        /*026c*/ 	.word	0x00007230
        /*0270*/ 	.word	0x00000007
        /*0274*/ 	.word	0x00000000
        /*0278*/ 	.short	0x010a
        /*027a*/ 	.byte	0x3f
	.zero		1


	//   ....[31]....
        /*027c*/ 	.word	0x00007280
        /*0280*/ 	.word	0x00000006
        /*0284*/ 	.word	0x00000000
        /*0288*/ 	.short	0x010a
        /*028a*/ 	.byte	0x3f
	.zero		1


	//----- nvinfo : EIATTR_NUM_MBARRIERS
	.align		4
.L_35:
        /*028c*/ 	.byte	0x03, 0x38
        /*028e*/ 	.short	0x000c


	//----- nvinfo : EIATTR_EXIT_INSTR_OFFSETS
	.align		4
        /*0290*/ 	.byte	0x04, 0x1c
        /*0292*/ 	.short	(.L_37 - .L_36)


	//   ....[0]....
.L_36:
        /*0294*/ 	.word	0x00000980


	//   ....[1]....
        /*0298*/ 	.word	0x000011a0


	//   ....[2]....
        /*029c*/ 	.word	0x000059c0


	//   ....[3]....
        /*02a0*/ 	.word	0x00005f20


	//   ....[4]....
        /*02a4*/ 	.word	0x00006f90


	//----- nvinfo : EIATTR_MAX_THREADS
	.align		4
.L_37:
        /*02a8*/ 	.byte	0x04, 0x05
        /*02aa*/ 	.short	(.L_39 - .L_38)
.L_38:
        /*02ac*/ 	.word	0x00000180
        /*02b0*/ 	.word	0x00000001
        /*02b4*/ 	.word	0x00000001


	//----- nvinfo : EIATTR_CRS_STACK_SIZE
	.align		4
.L_39:
        /*02b8*/ 	.byte	0x04, 0x1e
        /*02ba*/ 	.short	(.L_41 - .L_40)
.L_40:
        /*02bc*/ 	.word	0x00000000


	//----- nvinfo : EIATTR_CBANK_PARAM_SIZE
	.align		4
.L_41:
        /*02c0*/ 	.byte	0x03, 0x19
        /*02c2*/ 	.short	0x0470


	//----- nvinfo : EIATTR_PARAM_CBANK
	.align		4
        /*02c4*/ 	.byte	0x04, 0x0a
        /*02c6*/ 	.short	(.L_43 - .L_42)
	.align		4
.L_42:
        /*02c8*/ 	.word	index@(.nv.constant0._ZN7cutlass13device_kernelINS_4gemm6kernel13GemmUniversalIN4cute5tupleIJiiiiEEENS1_10collective13CollectiveMmaINS1_34MainloopSm90TmaGmmaWarpSpecializedILi5ENS5_IJNS4_1CILi1EEENSA_ILi2EEESB_EEENS1_35KernelTmaWarpSpecializedCooperativeEEENS5_IJNSA_ILi128EEESG_SG_EEEaNS5_IJlSB_lEEEaSI_NS4_8TiledMMAINS4_8MMA_AtomIJNS4_4SM904GMMA27MMA_64x128x32_S32S8S8_SS_TNEEEENS4_6LayoutINS5_IJSC_SB_SB_EEENS5_IJSB_NSA_ILi0EEESR_EEEEENS5_IJNS4_10UnderscoreESU_SU_EEEEENS4_23SM90_TMA_LOAD_MULTICASTENS4_14ComposedLayoutINS4_7SwizzleILi3ELi4ELi3EEENS4_18smem_ptr_flag_bitsILi8EEENSP_INS5_IJNSA_ILi8EEESG_EEENS5_IJSG_SB_EEEEEEEvNS4_8identityENS4_13SM90_TMA_LOADES17_vS18_EENS_8epilogue10collective6detail29Sm90TmaWarpSpecializedAdapterINS1C_15DefaultEpilogueIaSI_SI_NS1B_6thread17LinearCombinationIaLi1EiiLNS1G_9ScaleType4KindE0ELNS_15FloatRoundStyleE2EaEENS1_15EpilogueDefaultEEEEEvvEEEEvNT_6ParamsE)
        /*02cc*/ 	.short	0x0210
        /*02ce*/ 	.short	0x0470


	//----- nvinfo : EIATTR_SW_WAR
	.align		4
.L_43:
        /*02d0*/ 	.byte	0x04, 0x36
        /*02d2*/ 	.short	(.L_45 - .L_44)
.L_44:
        /*02d4*/ 	.word	0x00000008
.L_45:


//--------------------- .nv.callgraph             --------------------------
	.section	.nv.callgraph,"",@"SHT_CUDA_CALLGRAPH"
	.align	4
	.sectionentsize	8
	.align		4
        /*0000*/ 	.word	0x00000000
	.align		4
        /*0004*/ 	.word	0xffffffff
	.align		4
        /*0008*/ 	.word	index@(_ZN7cutlass13device_kernelINS_4gemm6kernel13GemmUniversalIN4cute5tupleIJiiiiEEENS1_10collective13CollectiveMmaINS1_34MainloopSm90TmaGmmaWarpSpecializedILi5ENS5_IJNS4_1CILi1EEENSA_ILi2EEESB_EEENS1_35KernelTmaWarpSpecializedCooperativeEEENS5_IJNSA_ILi128EEESG_SG_EEEaNS5_IJlSB_lEEEaSI_NS4_8TiledMMAINS4_8MMA_AtomIJNS4_4SM904GMMA27MMA_64x128x32_S32S8S8_SS_TNEEEENS4_6LayoutINS5_IJSC_SB_SB_EEENS5_IJSB_NSA_ILi0EEESR_EEEEENS5_IJNS4_10UnderscoreESU_SU_EEEEENS4_23SM90_TMA_LOAD_MULTICASTENS4_14ComposedLayoutINS4_7SwizzleILi3ELi4ELi3EEENS4_18smem_ptr_flag_bitsILi8EEENSP_INS5_IJNSA_ILi8EEESG_EEENS5_IJSG_SB_EEEEEEEvNS4_8identityENS4_13SM90_TMA_LOADES17_vS18_EENS_8epilogue10collective6detail29Sm90TmaWarpSpecializedAdapterINS1C_15DefaultEpilogueIaSI_SI_NS1B_6thread17LinearCombinationIaLi1EiiLNS1G_9ScaleType4KindE0ELNS_15FloatRoundStyleE2EaEENS1_15EpilogueDefaultEEEEEvvEEEEvNT_6ParamsE)
	.align		4
        /*000c*/ 	.word	index@(__assertfail)
	.align		4
        /*0010*/ 	.word	0x00000000
	.align		4
        /*0014*/ 	.word	0xfffffffe
	.align		4
        /*0018*/ 	.word	0x00000000
	.align		4
        /*001c*/ 	.word	0xfffffffd
	.align		4
        /*0020*/ 	.word	0x00000000
	.align		4
        /*0024*/ 	.word	0xfffffffc


//--------------------- .nv.constant4             --------------------------
	.section	.nv.constant4,"a",@progbits
	.align	8
	.align		8
.nv.constant4:
        /*0000*/ 	.dword	__assertfail
	.align		8
        /*0008*/ 	.dword	__unnamed_1
	.align		8
        /*0010*/ 	.dword	_ZN39_INTERNAL_b41de067_4_k_cu_28d5876f_47584cuda3std3__45__cpo5beginE
	.align		8
        /*0018*/ 	.dword	_ZN39_INTERNAL_b41de067_4_k_cu_28d5876f_47584cuda3std3__45__cpo3endE
	.align		8
        /*0020*/ 	.dword	_ZN39_INTERNAL_b41de067_4_k_cu_28d5876f_47584cuda3std3__45__cpo6cbeginE
	.align		8
        /*0028*/ 	.dword	_ZN39_INTERNAL_b41de067_4_k_cu_28d5876f_47584cuda3std3__45__cpo4cendE
	.align		8
        /*0030*/ 	.dword	_ZN39_INTERNAL_b41de067_4_k_cu_28d5876f_47584cuda3std3__441_GLOBAL__N__b41de067_4_k_cu_28d5876f_47586ignoreE
	.align		8
        /*0038*/ 	.dword	_ZN39_INTERNAL_b41de067_4_k_cu_28d5876f_47584cuda3std3__419piecewise_constructE
	.align		8
        /*0040*/ 	.dword	_ZN39_INTERNAL_b41de067_4_k_cu_28d5876f_47584cuda3std3__48in_placeE
	.align		8
        /*0048*/ 	.dword	_ZN39_INTERNAL_b41de067_4_k_cu_28d5876f_47584cuda3std6ranges3__45__cpo4swapE
	.align		8
        /*0050*/ 	.dword	_ZN39_INTERNAL_b41de067_4_k_cu_28d5876f_47584cuda3std6ranges3__45__cpo9iter_moveE
	.align		8
        /*0058*/ 	.dword	_ZN39_INTERNAL_b41de067_4_k_cu_28d5876f_47584cute7productE
	.align		8
        /*0060*/ 	.dword	_ZN39_INTERNAL_b41de067_4_k_cu_28d5876f_47584cute1_E
	.align		8
        /*0068*/ 	.dword	$str$22
	.align		8
        /*0070*/ 	.dword	$str$23


//--------------------- .text._ZN7cutlass13device_kernelINS_4gemm6kernel13GemmUniversalIN4cute5tupleIJiiiiEEENS1_10collective13CollectiveMmaINS1_34MainloopSm90TmaGmmaWarpSpecializedILi5ENS5_IJNS4_1CILi1EEENSA_ILi2EEESB_EEENS1_35KernelTmaWarpSpecializedCooperativeEEENS5_IJNSA_ILi128EEESG_SG_EEEaNS5_IJlSB_lEEEaSI_NS4_8TiledMMAINS4_8MMA_AtomIJNS4_4SM904GMMA27MMA_64x128x32_S32S8S8_SS_TNEEEENS4_6LayoutINS5_IJSC_SB_SB_EEENS5_IJSB_NSA_ILi0EEESR_EEEEENS5_IJNS4_10UnderscoreESU_SU_EEEEENS4_23SM90_TMA_LOAD_MULTICASTENS4_14ComposedLayoutINS4_7SwizzleILi3ELi4ELi3EEENS4_18smem_ptr_flag_bitsILi8EEENSP_INS5_IJNSA_ILi8EEESG_EEENS5_IJSG_SB_EEEEEEEvNS4_8identityENS4_13SM90_TMA_LOADES17_vS18_EENS_8epilogue10collective6detail29Sm90TmaWarpSpecializedAdapterINS1C_15DefaultEpilogueIaSI_SI_NS1B_6thread17LinearCombinationIaLi1EiiLNS1G_9ScaleType4KindE0ELNS_15FloatRoundStyleE2EaEENS1_15EpilogueDefaultEEEEEvvEEEEvNT_6ParamsE --------------------------
	.section	.text._ZN7cutlass13device_kernelINS_4gemm6kernel13GemmUniversalIN4cute5tupleIJiiiiEEENS1_10collective13CollectiveMmaINS1_34MainloopSm90TmaGmmaWarpSpecializedILi5ENS5_IJNS4_1CILi1EEENSA_ILi2EEESB_EEENS1_35KernelTmaWarpSpecializedCooperativeEEENS5_IJNSA_ILi128EEESG_SG_EEEaNS5_IJlSB_lEEEaSI_NS4_8TiledMMAINS4_8MMA_AtomIJNS4_4SM904GMMA27MMA_64x128x32_S32S8S8_SS_TNEEEENS4_6LayoutINS5_IJSC_SB_SB_EEENS5_IJSB_NSA_ILi0EEESR_EEEEENS5_IJNS4_10UnderscoreESU_SU_EEEEENS4_23SM90_TMA_LOAD_MULTICASTENS4_14ComposedLayoutINS4_7SwizzleILi3ELi4ELi3EEENS4_18smem_ptr_flag_bitsILi8EEENSP_INS5_IJNSA_ILi8EEESG_EEENS5_IJSG_SB_EEEEEEEvNS4_8identityENS4_13SM90_TMA_LOADES17_vS18_EENS_8epilogue10collective6detail29Sm90TmaWarpSpecializedAdapterINS1C_15DefaultEpilogueIaSI_SI_NS1B_6thread17LinearCombinationIaLi1EiiLNS1G_9ScaleType4KindE0ELNS_15FloatRoundStyleE2EaEENS1_15EpilogueDefaultEEEEEvvEEEEvNT_6ParamsE,"ax",@progbits
	.align	128
.text._ZN7cutlass13device_kernelINS_4gemm6kernel13GemmUniversalIN4cute5tupleIJiiiiEEENS1_10collective13CollectiveMmaINS1_34MainloopSm90TmaGmmaWarpSpecializedILi5ENS5_IJNS4_1CILi1EEENSA_ILi2EEESB_EEENS1_35KernelTmaWarpSpecializedCooperativeEEENS5_IJNSA_ILi128EEESG_SG_EEEaNS5_IJlSB_lEEEaSI_NS4_8TiledMMAINS4_8MMA_AtomIJNS4_4SM904GMMA27MMA_64x128x32_S32S8S8_SS_TNEEEENS4_6LayoutINS5_IJSC_SB_SB_EEENS5_IJSB_NSA_ILi0EEESR_EEEEENS5_IJNS4_10UnderscoreESU_SU_EEEEENS4_23SM90_TMA_LOAD_MULTICASTENS4_14ComposedLayoutINS4_7SwizzleILi3ELi4ELi3EEENS4_18smem_ptr_flag_bitsILi8EEENSP_INS5_IJNSA_ILi8EEESG_EEENS5_IJSG_SB_EEEEEEEvNS4_8identityENS4_13SM90_TMA_LOADES17_vS18_EENS_8epilogue10collective6detail29Sm90TmaWarpSpecializedAdapterINS1C_15DefaultEpilogueIaSI_SI_NS1B_6thread17LinearCombinationIaLi1EiiLNS1G_9ScaleType4KindE0ELNS_15FloatRoundStyleE2EaEENS1_15EpilogueDefaultEEEEEvvEEEEvNT_6ParamsE:
        .type           _ZN7cutlass13device_kernelINS_4gemm6kernel13GemmUniversalIN4cute5tupleIJiiiiEEENS1_10collective13CollectiveMmaINS1_34MainloopSm90TmaGmmaWarpSpecializedILi5ENS5_IJNS4_1CILi1EEENSA_ILi2EEESB_EEENS1_35KernelTmaWarpSpecializedCooperativeEEENS5_IJNSA_ILi128EEESG_SG_EEEaNS5_IJlSB_lEEEaSI_NS4_8TiledMMAINS4_8MMA_AtomIJNS4_4SM904GMMA27MMA_64x128x32_S32S8S8_SS_TNEEEENS4_6LayoutINS5_IJSC_SB_SB_EEENS5_IJSB_NSA_ILi0EEESR_EEEEENS5_IJNS4_10UnderscoreESU_SU_EEEEENS4_23SM90_TMA_LOAD_MULTICASTENS4_14ComposedLayoutINS4_7SwizzleILi3ELi4ELi3EEENS4_18smem_ptr_flag_bitsILi8EEENSP_INS5_IJNSA_ILi8EEESG_EEENS5_IJSG_SB_EEEEEEEvNS4_8identityENS4_13SM90_TMA_LOADES17_vS18_EENS_8epilogue10collective6detail29Sm90TmaWarpSpecializedAdapterINS1C_15DefaultEpilogueIaSI_SI_NS1B_6thread17LinearCombinationIaLi1EiiLNS1G_9ScaleType4KindE0ELNS_15FloatRoundStyleE2EaEENS1_15EpilogueDefaultEEEEEvvEEEEvNT_6ParamsE,@function
        .size           _ZN7cutlass13device_kernelINS_4gemm6kernel13GemmUniversalIN4cute5tupleIJiiiiEEENS1_10collective13CollectiveMmaINS1_34MainloopSm90TmaGmmaWarpSpecializedILi5ENS5_IJNS4_1CILi1EEENSA_ILi2EEESB_EEENS1_35KernelTmaWarpSpecializedCooperativeEEENS5_IJNSA_ILi128EEESG_SG_EEEaNS5_IJlSB_lEEEaSI_NS4_8TiledMMAINS4_8MMA_AtomIJNS4_4SM904GMMA27MMA_64x128x32_S32S8S8_SS_TNEEEENS4_6LayoutINS5_IJSC_SB_SB_EEENS5_IJSB_NSA_ILi0EEESR_EEEEENS5_IJNS4_10UnderscoreESU_SU_EEEEENS4_23SM90_TMA_LOAD_MULTICASTENS4_14ComposedLayoutINS4_7SwizzleILi3ELi4ELi3EEENS4_18smem_ptr_flag_bitsILi8EEENSP_INS5_IJNSA_ILi8EEESG_EEENS5_IJSG_SB_EEEEEEEvNS4_8identityENS4_13SM90_TMA_LOADES17_vS18_EENS_8epilogue10collective6detail29Sm90TmaWarpSpecializedAdapterINS1C_15DefaultEpilogueIaSI_SI_NS1B_6thread17LinearCombinationIaLi1EiiLNS1G_9ScaleType4KindE0ELNS_15FloatRoundStyleE2EaEENS1_15EpilogueDefaultEEEEEvvEEEEvNT_6ParamsE,(.L_x_203 - _ZN7cutlass13device_kernelINS_4gemm6kernel13GemmUniversalIN4cute5tupleIJiiiiEEENS1_10collective13CollectiveMmaINS1_34MainloopSm90TmaGmmaWarpSpecializedILi5ENS5_IJNS4_1CILi1EEENSA_ILi2EEESB_EEENS1_35KernelTmaWarpSpecializedCooperativeEEENS5_IJNSA_ILi128EEESG_SG_EEEaNS5_IJlSB_lEEEaSI_NS4_8TiledMMAINS4_8MMA_AtomIJNS4_4SM904GMMA27MMA_64x128x32_S32S8S8_SS_TNEEEENS4_6LayoutINS5_IJSC_SB_SB_EEENS5_IJSB_NSA_ILi0EEESR_EEEEENS5_IJNS4_10UnderscoreESU_SU_EEEEENS4_23SM90_TMA_LOAD_MULTICASTENS4_14ComposedLayoutINS4_7SwizzleILi3ELi4ELi3EEENS4_18smem_ptr_flag_bitsILi8EEENSP_INS5_IJNSA_ILi8EEESG_EEENS5_IJSG_SB_EEEEEEEvNS4_8identityENS4_13SM90_TMA_LOADES17_vS18_EENS_8epilogue10collective6detail29Sm90TmaWarpSpecializedAdapterINS1C_15DefaultEpilogueIaSI_SI_NS1B_6thread17LinearCombinationIaLi1EiiLNS1G_9ScaleType4KindE0ELNS_15FloatRoundStyleE2EaEENS1_15EpilogueDefaultEEEEEvvEEEEvNT_6ParamsE)
        .other          _ZN7cutlass13device_kernelINS_4gemm6kernel13GemmUniversalIN4cute5tupleIJiiiiEEENS1_10collective13CollectiveMmaINS1_34MainloopSm90TmaGmmaWarpSpecializedILi5ENS5_IJNS4_1CILi1EEENSA_ILi2EEESB_EEENS1_35KernelTmaWarpSpecializedCooperativeEEENS5_IJNSA_ILi128EEESG_SG_EEEaNS5_IJlSB_lEEEaSI_NS4_8TiledMMAINS4_8MMA_AtomIJNS4_4SM904GMMA27MMA_64x128x32_S32S8S8_SS_TNEEEENS4_6LayoutINS5_IJSC_SB_SB_EEENS5_IJSB_NSA_ILi0EEESR_EEEEENS5_IJNS4_10UnderscoreESU_SU_EEEEENS4_23SM90_TMA_LOAD_MULTICASTENS4_14ComposedLayoutINS4_7SwizzleILi3ELi4ELi3EEENS4_18smem_ptr_flag_bitsILi8EEENSP_INS5_IJNSA_ILi8EEESG_EEENS5_IJSG_SB_EEEEEEEvNS4_8identityENS4_13SM90_TMA_LOADES17_vS18_EENS_8epilogue10collective6detail29Sm90TmaWarpSpecializedAdapterINS1C_15DefaultEpilogueIaSI_SI_NS1B_6thread17LinearCombinationIaLi1EiiLNS1G_9ScaleType4KindE0ELNS_15FloatRoundStyleE2EaEENS1_15EpilogueDefaultEEEEEvvEEEEvNT_6ParamsE,@"STO_CUDA_ENTRY STV_DEFAULT"
_ZN7cutlass13device_kernelINS_4gemm6kernel13GemmUniversalIN4cute5tupleIJiiiiEEENS1_10collective13CollectiveMmaINS1_34MainloopSm90TmaGmmaWarpSpecializedILi5ENS5_IJNS4_1CILi1EEENSA_ILi2EEESB_EEENS1_35KernelTmaWarpSpecializedCooperativeEEENS5_IJNSA_ILi128EEESG_SG_EEEaNS5_IJlSB_lEEEaSI_NS4_8TiledMMAINS4_8MMA_AtomIJNS4_4SM904GMMA27MMA_64x128x32_S32S8S8_SS_TNEEEENS4_6LayoutINS5_IJSC_SB_SB_EEENS5_IJSB_NSA_ILi0EEESR_EEEEENS5_IJNS4_10UnderscoreESU_SU_EEEEENS4_23SM90_TMA_LOAD_MULTICASTENS4_14ComposedLayoutINS4_7SwizzleILi3ELi4ELi3EEENS4_18smem_ptr_flag_bitsILi8EEENSP_INS5_IJNSA_ILi8EEESG_EEENS5_IJSG_SB_EEEEEEEvNS4_8identityENS4_13SM90_TMA_LOADES17_vS18_EENS_8epilogue10collective6detail29Sm90TmaWarpSpecializedAdapterINS1C_15DefaultEpilogueIaSI_SI_NS1B_6thread17LinearCombinationIaLi1EiiLNS1G_9ScaleType4KindE0ELNS_15FloatRoundStyleE2EaEENS1_15EpilogueDefaultEEEEEvvEEEEvNT_6ParamsE:
[----:B------:R-:W0:Y:S01]  /*0000*/  LDC R1, c[0x0][0x28] ;  /* 0x00000a00ff017b82 */ /* 0x000e220000000800 */
[----:B------:R-:W1:Y:S01]  /*0010*/  S2R R93, SR_TID.X ;  /* 0x00000000005d7919 */ /* 0x000e620000002100 */
[----:B------:R-:W-:Y:S01]  /*0020*/  ELECT P0, URZ, PT ;  /* 0x00000000003f782f */ /* 0x000fe20003800000 */
[----:B------:R-:W-:Y:S01]  /*0030*/  BSSY B0, `(.L_x_0) ;  /* 0x000000f000007945 */ /* 0x000fe20003800000 */
[--C-:B-1----:R-:W-:Y:S02]  /*0040*/  SHF.R.U32.HI R0, RZ, 0x5, R93.reuse ;  /* 0x00000005ff007819 */ /* 0x102fe4000001165d */
[----:B------:R-:W-:-:S03]  /*0050*/  SHF.R.U32.HI R6, RZ, 0x7, R93 ;  /* 0x00000007ff067819 */ /* 0x000fc6000001165d */
[----:B------:R-:W1:Y:S04]  /*0060*/  SHFL.IDX PT, R3, R0, RZ, 0x1f ;  /* 0x00001fff00037589 */ /* 0x000e6800000e0000 */
[----:B------:R2:W3:Y:S01]  /*0070*/  SHFL.IDX PT, R2, R6, RZ, 0x1f ;  /* 0x00001fff06027589 */ /* 0x0004e200000e0000 */
[----:B-1----:R-:W-:-:S13]  /*0080*/  ISETP.NE.OR P0, PT, R3, RZ, !P0 ;  /* 0x000000ff0300720c */ /* 0x002fda0004705670 */
[----:B0-23--:R-:W-:Y:S05]  /*0090*/  @P0 BRA `(.L_x_1) ;  /* 0x0000000000200947 */ /* 0x00dfea0003800000 */
[----:B------:R-:W-:Y:S02]  /*00a0*/  ULDC.64 UR4, c[0x0][0x198] ;  /* 0x0000660000047ab9 */ /* 0x000fe40000000a00 */
[----:B------:R-:W-:Y:S02]  /*00b0*/  UIADD3 UR6, UP0, UR4, 0xf0, URZ ;  /* 0x000000f004067890 */ /* 0x000fe4000ff1e03f */
[----:B------:R-:W-:Y:S02]  /*00c0*/  UIADD3 UR4, UP1, UR4, 0x1f0, URZ ;  /* 0x000001f004047890 */ /* 0x000fe4000ff3e03f */
[----:B------:R-:W-:Y:S02]  /*00d0*/  UIADD3.X UR7, URZ, UR5, URZ, UP0, !UPT ;  /* 0x000000053f077290 */ /* 0x000fe400087fe43f */
[----:B------:R-:W-:-:S07]  /*00e0*/  UIADD3.X UR5, URZ, UR5, URZ, UP1, !UPT ;  /* 0x000000053f057290 */ /* 0x000fce0008ffe43f */
[----:B------:R0:W-:Y:S02]  /*00f0*/  UTMACCTL.PF [UR6] ;  /* 0x00000000060079b9 */ /* 0x0001e40008040000 */
[----:B------:R0:W-:Y:S02]  /*0100*/  UTMACCTL.PF [UR4] ;  /* 0x00000000040079b9 */ /* 0x0001e40008040000 */
[----:B0-----:R-:W-:Y:S01]  /*0110*/  NOP ;  /* 0x0000000000007918 */ /* 0x001fe20000000000 */
.L_x_1:
[----:B------:R-:W-:Y:S05]  /*0120*/  BSYNC B0 ;  /* 0x0000000000007941 */ /* 0x000fea0003800000 */
.L_x_0:
[----:B------:R-:W0:Y:S02]  /*0130*/  SHFL.IDX PT, R5, R0, RZ, 0x1f ;  /* 0x00001fff00057589 */ /* 0x000e2400000e0000 */
[----:B0-----:R-:W-:-:S13]  /*0140*/  ISETP.NE.AND P0, PT, R5, RZ, PT ;  /* 0x000000ff0500720c */ /* 0x001fda0003f05270 */
[----:B------:R-:W-:Y:S05]  /*0150*/  @P0 BRA `(.L_x_2) ;  /* 0x0000000000600947 */ /* 0x000fea0003800000 */
[----:B------:R-:W0:Y:S01]  /*0160*/  S2UR UR8, SR_CgaCtaId ;  /* 0x00000000000879c3 */ /* 0x000e220000008800 */
[----:B------:R-:W-:Y:S01]  /*0170*/  UMOV UR4, 0x400 ;  /* 0x0000040000047882 */ /* 0x000fe20000000000 */
[----:B------:R-:W-:Y:S01]  /*0180*/  UMOV UR5, 0x1 ;  /* 0x0000000100057882 */ /* 0x000fe20000000000 */
[----:B------:R-:W-:Y:S01]  /*0190*/  UMOV UR6, 0x4 ;  /* 0x0000000400067882 */ /* 0x000fe20000000000 */
[----:B------:R-:W-:Y:S01]  /*01a0*/  ELECT P0, URZ, PT ;  /* 0x00000000003f782f */ /* 0x000fe20003800000 */
[----:B------:R-:W-:-:S04]  /*01b0*/  UIADD3 UR6, -UR6, 0x100000, URZ ;  /* 0x0010000006067890 */ /* 0x000fc8000fffe13f */
[----:B------:R-:W-:Y:S02]  /*01c0*/  USHF.L.U32 UR7, UR6, 0xb, URZ ;  /* 0x0000000b06077899 */ /* 0x000fe4000800063f */
[----:B------:R-:W-:Y:S02]  /*01d0*/  USHF.L.U32 UR6, UR6, 0x1, URZ ;  /* 0x0000000106067899 */ /* 0x000fe4000800063f */
[----:B0-----:R-:W-:Y:S02]  /*01e0*/  ULEA UR8, UR8, UR4, 0x18 ;  /* 0x0000000408087291 */ /* 0x001fe4000f8ec03f */
[----:B------:R-:W-:-:S04]  /*01f0*/  UIADD3 UR4, -UR5, 0x100000, URZ ;  /* 0x0010000005047890 */ /* 0x000fc8000fffe13f */
[----:B------:R-:W-:Y:S02]  /*0200*/  USHF.L.U32 UR5, UR4, 0xb, URZ ;  /* 0x0000000b04057899 */ /* 0x000fe4000800063f */
[----:B------:R-:W-:Y:S01]  /*0210*/  USHF.L.U32 UR4, UR4, 0x1, URZ ;  /* 0x0000000104047899 */ /* 0x000fe2000800063f */
[----:B------:R-:W0:Y:S11]  /*0220*/  FENCE.VIEW.ASYNC.S ;  /* 0x00000000000073c6 */ /* 0x000e360000000000 */
[----:B0-----:R0:W1:Y:S01]  /*0230*/  SYNCS.EXCH.64 URZ, [UR8], UR4 ;  /* 0x00000004083f75b2 */ /* 0x0010620008000100 */
[----:B------:R0:W2:Y:S01]  /*0240*/  SYNCS.EXCH.64 URZ, [UR8+0x28], UR6 ;  /* 0x00002806083f75b2 */ /* 0x0000a20008000100 */
[----:B------:R0:W3:Y:S01]  /*0250*/  SYNCS.EXCH.64 URZ, [UR8+0x8], UR4 ;  /* 0x00000804083f75b2 */ /* 0x0000e20008000100 */
[----:B------:R0:W4:Y:S01]  /*0260*/  SYNCS.EXCH.64 URZ, [UR8+0x30], UR6 ;  /* 0x00003006083f75b2 */ /* 0x0001220008000100 */
[----:B------:R0:W0:Y:S01]  /*0270*/  SYNCS.EXCH.64 URZ, [UR8+0x10], UR4 ;  /* 0x00001004083f75b2 */ /* 0x0000220008000100 */
[----:B------:R0:W0:Y:S01]  /*0280*/  SYNCS.EXCH.64 URZ, [UR8+0x38], UR6 ;  /* 0x00003806083f75b2 */ /* 0x0000220008000100 */
[----:B------:R0:W0:Y:S01]  /*0290*/  SYNCS.EXCH.64 URZ, [UR8+0x18], UR4 ;  /* 0x00001804083f75b2 */ /* 0x0000220008000100 */
[----:B------:R0:W0:Y:S01]  /*02a0*/  SYNCS.EXCH.64 URZ, [UR8+0x40], UR6 ;  /* 0x00004006083f75b2 */ /* 0x0000220008000100 */
[----:B------:R0:W0:Y:S01]  /*02b0*/  SYNCS.EXCH.64 URZ, [UR8+0x20], UR4 ;  /* 0x00002004083f75b2 */ /* 0x0000220008000100 */
[----:B------:R0:W0:Y:S01]  /*02c0*/  SYNCS.EXCH.64 URZ, [UR8+0x48], UR6 ;  /* 0x00004806083f75b2 */ /* 0x0000220008000100 */
[----:B------:R-:W-:Y:S01]  /*02d0*/  NOP ;  /* 0x0000000000007918 */ /* 0x000fe20000000000 */
.L_x_2:
[----:B------:R-:W5:Y:S01]  /*02e0*/  SHFL.IDX PT, R0, R0, RZ, 0x1f ;  /* 0x00001fff00007589 */ /* 0x000f6200000e0000 */
[----:B------:R-:W-:Y:S01]  /*02f0*/  SHF.R.S32.HI R8, RZ, 0x1f, R93 ;  /* 0x0000001fff087819 */ /* 0x000fe2000001145d */
[----:B0-----:R-:W0:Y:S01]  /*0300*/  S2UR UR8, SR_CTAID.X ;  /* 0x00000000000879c3 */ /* 0x001e220000002500 */
[----:B------:R-:W-:Y:S01]  /*0310*/  ELECT P0, URZ, PT ;  /* 0x00000000003f782f */ /* 0x000fe20003800000 */
[----:B------:R-:W1:Y:S01]  /*0320*/  S2R R4, SR_CTAID.Y ;  /* 0x0000000000047919 */ /* 0x000e620000002600 */
[----:B------:R-:W-:Y:S01]  /*0330*/  LEA.HI R8, R8, R93, RZ, 0x7 ;  /* 0x0000005d08087211 */ /* 0x000fe200078f38ff */
[----:B------:R-:W-:Y:S01]  /*0340*/  ULDC UR4, c[0x0][0x154] ;  /* 0x0000550000047ab9 */ /* 0x000fe20000000800 */
[----:B------:R-:W-:Y:S01]  /*0350*/  SHF.R.S32.HI R10, RZ, 0x1f, R5 ;  /* 0x0000001fff0a7819 */ /* 0x000fe20000011405 */
[----:B------:R-:W-:Y:S01]  /*0360*/  NOP ;  /* 0x0000000000007918 */ /* 0x000fe20000000000 */
[----:B------:R-:W-:Y:S01]  /*0370*/  LOP3.LUT R8, R8, 0xffffff80, RZ, 0xc0, !PT ;  /* 0xffffff8008087812 */ /* 0x000fe200078ec0ff */
[----:B------:R-:W2:Y:S01]  /*0380*/  LDC R14, c[0x0][0x140] ;  /* 0x00005000ff0e7b82 */ /* 0x000ea20000000800 */
[----:B------:R-:W-:Y:S01]  /*0390*/  LEA.HI R10, R10, R5, RZ, 0x2 ;  /* 0x000000050a0a7211 */ /* 0x000fe200078f10ff */
[----:B------:R-:W-:-:S02]  /*03a0*/  NOP ;  /* 0x0000000000007918 */ /* 0x000fc40000000000 */
[----:B------:R-:W-:Y:S01]  /*03b0*/  IMAD.IADD R8, R93, 0x1, -R8 ;  /* 0x000000015d087824 */ /* 0x000fe200078e0a08 */
[----:B------:R-:W-:-:S03]  /*03c0*/  LOP3.LUT R10, R10, 0x3ffffffc, RZ, 0xc0, !PT ;  /* 0x3ffffffc0a0a7812 */ /* 0x000fc600078ec0ff */
[----:B------:R-:W3:Y:S01]  /*03d0*/  LDC R12, c[0x0][0x144] ;  /* 0x00005100ff0c7b82 */ /* 0x000ee20000000800 */
[----:B------:R-:W-:Y:S01]  /*03e0*/  SHF.R.S32.HI R7, RZ, 0x1f, R8 ;  /* 0x0000001fff077819 */ /* 0x000fe20000011408 */
[----:B------:R-:W-:Y:S01]  /*03f0*/  IMAD.IADD R10, R5, 0x1, -R10 ;  /* 0x00000001050a7824 */ /* 0x000fe200078e0a0a */
[----:B------:R-:W-:Y:S02]  /*0400*/  LOP3.LUT P2, RZ, R8, 0x7, RZ, 0xc0, !PT ;  /* 0x0000000708ff7812 */ /* 0x000fe4000784c0ff */
[----:B------:R-:W-:Y:S01]  /*0410*/  LEA.HI R7, R7, R8, RZ, 0x3 ;  /* 0x0000000807077211 */ /* 0x000fe200078f18ff */
[----:B------:R-:W-:Y:S01]  /*0420*/  VIADD R8, R2, 0xffffffff ;  /* 0xffffffff02087836 */ /* 0x000fe20000000000 */
[----:B-----5:R-:W-:Y:S02]  /*0430*/  ISETP.NE.OR P0, PT, R0, RZ, !P0 ;  /* 0x000000ff0000720c */ /* 0x020fe40004705670 */
[--C-:B------:R-:W-:Y:S02]  /*0440*/  SHF.R.S32.HI R0, RZ, 0x3, R7.reuse ;  /* 0x00000003ff007819 */ /* 0x100fe40000011407 */
[----:B------:R-:W-:-:S02]  /*0450*/  SHF.R.S32.HI R7, RZ, 0x1f, R7 ;  /* 0x0000001fff077819 */ /* 0x000fc40000011407 */
[----:B0-----:R-:W-:Y:S02]  /*0460*/  I2FP.F32.U32 R11, UR8 ;  /* 0x00000008000b7c45 */ /* 0x001fe40008201000 */
[----:B------:R-:W-:Y:S02]  /*0470*/  LEA.HI R7, R7, R0, RZ, 0x2 ;  /* 0x0000000007077211 */ /* 0x000fe400078f10ff */
[----:B--2---:R-:W-:Y:S02]  /*0480*/  ISETP.EQ.U32.AND P3, PT, R14, 0x1, PT ;  /* 0x000000010e00780c */ /* 0x004fe40003f62070 */
[----:B-1----:R-:W-:Y:S01]  /*0490*/  I2FP.F32.U32 R9, R4 ;  /* 0x0000000400097245 */ /* 0x002fe20000201000 */
[----:B------:R-:W-:Y:S01]  /*04a0*/  VOTEU.ALL UP0, P0 ;  /* 0x00000000003f7886 */ /* 0x000fe20000000000 */
[----:B------:R-:W-:Y:S01]  /*04b0*/  LOP3.LUT R7, R7, 0xfffffffc, RZ, 0xc0, !PT ;  /* 0xfffffffc07077812 */ /* 0x000fe200078ec0ff */
[----:B------:R-:W-:Y:S01]  /*04c0*/  VOTEU.ALL UP1, P0 ;  /* 0x00000000003f7886 */ /* 0x000fe20000020000 */
[----:B------:R-:W-:Y:S01]  /*04d0*/  ISETP.GE.U32.AND P5, PT, R8, 0x2, PT ;  /* 0x000000020800780c */ /* 0x000fe20003fa6070 */
[----:B------:R-:W-:Y:S01]  /*04e0*/  FMUL R13, R9, UR4 ;  /* 0x00000004090d7c20 */ /* 0x000fe20008400000 */
[----:B------:R-:W0:Y:S01]  /*04f0*/  @!UP0 S2UR UR7, SR_CgaCtaId ;  /* 0x00000000000789c3 */ /* 0x000e220000008800 */
[----:B------:R-:W-:Y:S01]  /*0500*/  ULDC UR4, c[0x0][0x150] ;  /* 0x0000540000047ab9 */ /* 0x000fe20000000800 */
[----:B------:R-:W-:-:S02]  /*0510*/  IMAD.IADD R7, R0, 0x1, -R7 ;  /* 0x0000000100077824 */ /* 0x000fc400078e0a07 */
[----:B------:R-:W-:Y:S01]  /*0520*/  FMUL R11, R11, UR4 ;  /* 0x000000040b0b7c20 */ /* 0x000fe20008400000 */
[----:B------:R-:W-:Y:S01]  /*0530*/  SHF.R.S32.HI R0, RZ, 0x1f, R3 ;  /* 0x0000001fff007819 */ /* 0x000fe20000011403 */
[----:B------:R-:W1:Y:S01]  /*0540*/  F2I.U32.TRUNC.NTZ R13, R13 ;  /* 0x0000000d000d7305 */ /* 0x000e62000020f000 */
[----:B------:R-:W-:Y:S01]  /*0550*/  IMAD R7, R10, 0x4, R7 ;  /* 0x000000040a077824 */ /* 0x000fe200078e0207 */
[----:B------:R-:W-:Y:S01]  /*0560*/  UMOV UR4, 0x20 ;  /* 0x0000002000047882 */ /* 0x000fe20000000000 */
[----:B------:R-:W2:Y:S01]  /*0570*/  LDC R9, c[0x0][0x148] ;  /* 0x00005200ff097b82 */ /* 0x000ea20000000800 */
[----:B------:R-:W-:Y:S01]  /*0580*/  LEA.HI R0, R0, R3, RZ, 0x2 ;  /* 0x0000000300007211 */ /* 0x000fe200078f10ff */
[----:B------:R-:W-:Y:S01]  /*0590*/  IMAD.SHL.U32 R10, R7, 0x4, RZ ;  /* 0x00000004070a7824 */ /* 0x000fe200078e00ff */
[----:B------:R-:W-:Y:S01]  /*05a0*/  @!UP0 UMOV UR6, 0x400 ;  /* 0x0000040000068882 */ /* 0x000fe20000000000 */
[----:B------:R-:W-:-:S04]  /*05b0*/  @!UP0 UIADD3 UR4, -UR4, 0x100000, URZ ;  /* 0x0010000004048890 */ /* 0x000fc8000fffe13f */
[----:B------:R-:W-:Y:S02]  /*05c0*/  @!UP0 USHF.L.U32 UR5, UR4, 0xb, URZ ;  /* 0x0000000b04058899 */ /* 0x000fe4000800063f */
[----:B------:R-:W-:Y:S01]  /*05d0*/  @!UP0 USHF.L.U32 UR4, UR4, 0x1, URZ ;  /* 0x0000000104048899 */ /* 0x000fe2000800063f */
[----:B------:R-:W5:Y:S01]  /*05e0*/  F2I.U32.TRUNC.NTZ R11, R11 ;  /* 0x0000000b000b7305 */ /* 0x000f62000020f000 */
[----:B------:R-:W-:Y:S02]  /*05f0*/  LOP3.LUT R0, R0, 0xfffffffc, RZ, 0xc0, !PT ;  /* 0xfffffffc00007812 */ /* 0x000fe400078ec0ff */
[----:B------:R-:W-:-:S03]  /*0600*/  LOP3.LUT R19, R7, 0xc, R10, 0x78, !PT ;  /* 0x0000000c07137812 */ /* 0x000fc600078e780a */
[----:B------:R-:W-:Y:S02]  /*0610*/  IMAD.IADD R3, R3, 0x1, -R0 ;  /* 0x0000000103037824 */ /* 0x000fe400078e0a00 */
[----:B-1----:R-:W-:Y:S01]  /*0620*/  IMAD.MOV R23, RZ, RZ, -R13 ;  /* 0x000000ffff177224 */ /* 0x002fe200078e0a0d */
[----:B0-----:R-:W-:Y:S02]  /*0630*/  @!UP0 ULEA UR6, UR7, UR6, 0x18 ;  /* 0x0000000607068291 */ /* 0x001fe4000f8ec03f */
[----:B------:R-:W-:Y:S01]  /*0640*/  ISETP.NE.AND P1, PT, R3, 0x3, PT ;  /* 0x000000030300780c */ /* 0x000fe20003f25270 */
[----:B------:R-:W-:Y:S01]  /*0650*/  VOTEU.ALL UP0, P0 ;  /* 0x00000000003f7886 */ /* 0x000fe20000000000 */
[----:B------:R-:W-:Y:S01]  /*0660*/  ISETP.LT.U32.AND P0, PT, R19, 0x2, !P2 ;  /* 0x000000021300780c */ /* 0x000fe20005701070 */
[----:B-----5:R-:W-:Y:S01]  /*0670*/  IMAD.MOV R11, RZ, RZ, -R11 ;  /* 0x000000ffff0b7224 */ /* 0x020fe200078e0a0b */
[----:B------:R-:W-:Y:S02]  /*0680*/  ISETP.EQ.OR P1, PT, R3, RZ, !P1 ;  /* 0x000000ff0300720c */ /* 0x000fe40004f22670 */
[C---:B------:R-:W-:Y:S01]  /*0690*/  ISETP.NE.AND P2, PT, R2.reuse, RZ, PT ;  /* 0x000000ff0200720c */ /* 0x040fe20003f45270 */
[----:B--2---:R-:W-:Y:S01]  /*06a0*/  IMAD R0, R9, R23, R4 ;  /* 0x0000001709007224 */ /* 0x004fe200078e0204 */
[----:B------:R-:W-:Y:S01]  /*06b0*/  ISETP.EQ.AND P1, PT, R2, RZ, P1 ;  /* 0x000000ff0200720c */ /* 0x000fe20000f22270 */
[----:B---3--:R-:W-:Y:S01]  /*06c0*/  IMAD R7, R12, R11, UR8 ;  /* 0x000000080c077e24 */ /* 0x008fe2000f8e020b */
[----:B------:R-:W0:Y:S02]  /*06d0*/  FENCE.VIEW.ASYNC.S ;  /* 0x00000000000073c6 */ /* 0x000e240000000000 */
[----:B0-----:R0:W1:Y:S01]  /*06e0*/  @!UP0 SYNCS.EXCH.64 URZ, [UR6+0x60], UR4 ;  /* 0x00006004063f85b2 */ /* 0x0010620008000100 */
[----:B------:R-:W-:-:S02]  /*06f0*/  ISETP.NE.AND P4, PT, R0, R19, PT ;  /* 0x000000130000720c */ /* 0x000fc40003f85270 */
[----:B------:R-:W-:Y:S02]  /*0700*/  SEL R18, RZ, 0x1, !P1 ;  /* 0x00000001ff127807 */ /* 0x000fe40004800000 */
[----:B------:R-:W-:Y:S02]  /*0710*/  ISETP.EQ.OR P4, PT, R7, RZ, !P4 ;  /* 0x000000ff0700720c */ /* 0x000fe40006782670 */
[----:B------:R-:W-:Y:S02]  /*0720*/  LOP3.LUT R0, R93, 0x7f, RZ, 0xc0, !PT ;  /* 0x0000007f5d007812 */ /* 0x000fe400078ec0ff */
[----:B------:R-:W-:Y:S02]  /*0730*/  PLOP3.LUT P0, PT, P0, P4, PT, 0x80, 0x0 ;  /* 0x000000000000781c */ /* 0x000fe40000709070 */
[----:B------:R-:W-:Y:S02]  /*0740*/  SEL R18, R18, 0x2, P5 ;  /* 0x0000000212127807 */ /* 0x000fe40002800000 */
[----:B------:R-:W-:Y:S01]  /*0750*/  P2R R101, PR, RZ, 0x1 ;  /* 0x00000001ff657803 */ /* 0x000fe20000000000 */
[----:B------:R0:W2:Y:S01]  /*0760*/  @!UP1 SYNCS.EXCH.64 URZ, [UR6+0x68], UR4 ;  /* 0x00006804063f95b2 */ /* 0x0000a20008000100 */
[----:B------:R-:W-:Y:S01]  /*0770*/  NOP ;  /* 0x0000000000007918 */ /* 0x000fe20000000000 */
[----:B------:R-:W-:Y:S06]  /*0780*/  @!P3 BRA `(.L_x_3) ;  /* 0x000000000008b947 */ /* 0x000fec0003800000 */
[----:B-12-4-:R-:W-:Y:S01]  /*0790*/  UCGABAR_ARV ;  /* 0x00000000000079c7 */ /* 0x016fe20008000000 */
[----:B------:R-:W-:Y:S05]  /*07a0*/  BRA `(.L_x_4) ;  /* 0x0000000000047947 */ /* 0x000fea0003800000 */
.L_x_3:
[----:B-12-4-:R-:W-:Y:S01]  /*07b0*/  NOP ;  /* 0x0000000000007918 */ /* 0x016fe20000000000 */
.L_x_4:
[----:B------:R-:W1:Y:S01]  /*07c0*/  LDC R2, c[0x0][0x65c] ;  /* 0x00019700ff027b82 */ /* 0x000e620000000800 */
[----:B------:R-:W-:Y:S02]  /*07d0*/  IMAD.U32 R10, RZ, RZ, UR8 ;  /* 0x00000008ff0a7e24 */ /* 0x000fe4000f8e00ff */
[----:B------:R-:W-:Y:S01]  /*07e0*/  IMAD.MOV.U32 R11, RZ, RZ, RZ ;  /* 0x000000ffff0b7224 */ /* 0x000fe200078e00ff */
[----:B-1----:R-:W-:-:S04]  /*07f0*/  ISETP.NE.AND P1, PT, R2, 0x1, PT ;  /* 0x000000010200780c */ /* 0x002fc80003f25270 */
[----:B------:R-:W-:-:S09]  /*0800*/  P2R R5, PR, RZ, 0x2 ;  /* 0x00000002ff057803 */ /* 0x000fd20000000000 */
[----:B------:R-:W1:Y:S01]  /*0810*/  @P1 LDC R17, c[0x0][0x10] ;  /* 0x00000400ff111b82 */ /* 0x000e620000000800 */
[----:B------:R-:W-:Y:S02]  /*0820*/  @P1 IMAD.MOV.U32 R5, RZ, RZ, RZ ;  /* 0x000000ffff051224 */ /* 0x000fe400078e00ff */
[----:B------:R-:W-:-:S05]  /*0830*/  @P1 IMAD.MOV.U32 R15, RZ, RZ, RZ ;  /* 0x000000ffff0f1224 */ /* 0x000fca00078e00ff */
[----:B------:R-:W2:Y:S01]  /*0840*/  @!P1 LDC R13, c[0x0][0xc] ;  /* 0x00000300ff0d9b82 */ /* 0x000ea20000000800 */
[----:B0-----:R-:W-:Y:S01]  /*0850*/  ULDC UR4, c[0x0][0xc] ;  /* 0x0000030000047ab9 */ /* 0x001fe20000000800 */
[----:B------:R-:W-:Y:S01]  /*0860*/  ULDC UR5, c[0x0][0x10] ;  /* 0x0000040000057ab9 */ /* 0x000fe20000000800 */
[----:B------:R-:W-:Y:S01]  /*0870*/  ULDC UR6, c[0x0][0x14] ;  /* 0x0000050000067ab9 */ /* 0x000fe20000000800 */
[----:B------:R-:W-:-:S04]  /*0880*/  UIMAD.WIDE.U32 UR4, UR4, UR5, URZ ;  /* 0x00000005040472a5 */ /* 0x000fc8000f8e003f */
[----:B------:R-:W-:Y:S02]  /*0890*/  UIMAD.WIDE.U32 UR36, UR4, UR6, URZ ;  /* 0x00000006042472a5 */ /* 0x000fe4000f8e003f */
[----:B------:R-:W-:-:S04]  /*08a0*/  UIMAD UR42, UR5, UR6, URZ ;  /* 0x00000006052a72a4 */ /* 0x000fc8000f8e023f */
[----:B------:R-:W-:Y:S01]  /*08b0*/  UIADD3 UR42, UR37, UR42, URZ ;  /* 0x0000002a252a7290 */ /* 0x000fe2000fffe03f */
[----:B-1----:R-:W-:-:S04]  /*08c0*/  @P1 IMAD.WIDE.U32 R16, R17, UR8, R4 ;  /* 0x0000000811101c25 */ /* 0x002fc8000f8e0004 */
[----:B------:R-:W-:Y:S02]  /*08d0*/  @P1 IMAD.IADD R17, R17, 0x1, R15 ;  /* 0x0000000111111824 */ /* 0x000fe400078e020f */
[----:B--2---:R-:W-:-:S04]  /*08e0*/  @!P1 IMAD.WIDE.U32 R10, R4, R13, R10 ;  /* 0x0000000d040a9225 */ /* 0x004fc800078e000a */
[----:B------:R-:W-:Y:S02]  /*08f0*/  @!P1 IMAD.MOV.U32 R16, RZ, RZ, R10 ;  /* 0x000000ffff109224 */ /* 0x000fe400078e000a */
[----:B------:R-:W-:Y:S01]  /*0900*/  @!P1 IMAD.MOV.U32 R17, RZ, RZ, R11 ;  /* 0x000000ffff119224 */ /* 0x000fe200078e000b */
[----:B------:R-:W-:Y:S06]  /*0910*/  @!P3 BRA `(.L_x_5) ;  /* 0x00000000000cb947 */ /* 0x000fec0003800000 */
[----:B------:R-:W-:Y:S01]  /*0920*/  UCGABAR_WAIT ;  /* 0x0000000000007dc7 */ /* 0x000fe20008000000 */
[----:B------:R-:W-:Y:S01]  /*0930*/  CCTL.IVALL ;  /* 0x00000000ff00798f */ /* 0x000fe20002000000 */
[----:B------:R-:W-:Y:S05]  /*0940*/  BRA `(.L_x_6) ;  /* 0x0000000000047947 */ /* 0x000fea0003800000 */
.L_x_5:
[----:B------:R-:W-:Y:S06]  /*0950*/  BAR.SYNC.DEFER_BLOCKING 0x0 ;  /* 0x0000000000007b1d */ /* 0x000fec0000010000 */
.L_x_6:
[----:B------:R-:W-:Y:S05]  /*0960*/  @!P2 BRA `(.L_x_7) ;  /* 0x000000500018a947 */ /* 0x000fea0003800000 */
[----:B------:R-:W-:-:S13]  /*0970*/  ISETP.GT.U32.AND P0, PT, R8, 0x1, PT ;  /* 0x000000010800780c */ /* 0x000fda0003f04070 */
[----:B------:R-:W-:Y:S05]  /*0980*/  @P0 EXIT ;  /* 0x000000000000094d */ /* 0x000fea0003800000 */
[----:B------:R-:W-:Y:S01]  /*0990*/  ULDC.64 UR4, c[0x0][0x650] ;  /* 0x0001940000047ab9 */ /* 0x000fe20000000a00 */
[----:B------:R-:W-:Y:S01]  /*09a0*/  PRMT R3, RZ, 0x7610, R3 ;  /* 0x00007610ff037816 */ /* 0x000fe20000000003 */
[----:B------:R-:W-:Y:S01]  /*09b0*/  IMAD.MOV.U32 R99, RZ, RZ, -0x1 ;  /* 0xffffffffff637424 */ /* 0x000fe200078e00ff */
[----:B------:R-:W-:Y:S01]  /*09c0*/  ISETP.GE.U32.AND P0, PT, R16, UR4, PT ;  /* 0x0000000410007c0c */ /* 0x000fe2000bf06070 */
[----:B------:R-:W-:Y:S02]  /*09d0*/  IMAD.MOV.U32 R100, RZ, RZ, -0x1 ;  /* 0xffffffffff647424 */ /* 0x000fe400078e00ff */
[----:B------:R-:W-:Y:S01]  /*09e0*/  IMAD.MOV.U32 R22, RZ, RZ, -0x1 ;  /* 0xffffffffff167424 */ /* 0x000fe200078e00ff */
[----:B------:R-:W-:-:S13]  /*09f0*/  ISETP.GE.U32.AND.EX P0, PT, R17, UR5, PT, P0 ;  /* 0x0000000511007c0c */ /* 0x000fda000bf06100 */
[----:B------:R-:W-:Y:S05]  /*0a00*/  @P0 BRA `(.L_x_8) ;  /* 0x00000004002c0947 */ /* 0x000fea0003800000 */
[----:B------:R-:W0:Y:S01]  /*0a10*/  LDC.64 R24, c[0x0][0x628] ;  /* 0x00018a00ff187b82 */ /* 0x000e220000000a00 */
[----:B------:R-:W-:Y:S02]  /*0a20*/  IMAD.MOV.U32 R10, RZ, RZ, R16 ;  /* 0x000000ffff0a7224 */ /* 0x000fe400078e0010 */
[----:B------:R-:W-:-:S05]  /*0a30*/  IMAD.MOV.U32 R11, RZ, RZ, R17 ;  /* 0x000000ffff0b7224 */ /* 0x000fca00078e0011 */
[----:B------:R-:W1:Y:S08]  /*0a40*/  LDC R8, c[0x0][0x630] ;  /* 0x00018c00ff087b82 */ /* 0x000e700000000800 */
[----:B------:R-:W2:Y:S01]  /*0a50*/  LDC.64 R26, c[0x0][0x620] ;  /* 0x00018800ff1a7b82 */ /* 0x000ea20000000a00 */
[----:B0-----:R-:W-:-:S04]  /*0a60*/  ISETP.NE.U32.AND P0, PT, R24, RZ, PT ;  /* 0x000000ff1800720c */ /* 0x001fc80003f05070 */
[----:B------:R-:W-:-:S13]  /*0a70*/  ISETP.NE.AND.EX P0, PT, R25, RZ, PT, P0 ;  /* 0x000000ff1900720c */ /* 0x000fda0003f05300 */
[----:B-12---:R-:W-:Y:S05]  /*0a80*/  @!P0 BRA `(.L_x_9) ;  /* 0x0000000000288947 */ /* 0x006fea0003800000 */
[----:B------:R-:W0:Y:S02]  /*0a90*/  LDC R3, c[0x0][0x634] ;  /* 0x00018d00ff037b82 */ /* 0x000e240000000800 */
[----:B0-----:R-:W-:-:S05]  /*0aa0*/  IADD3 R3, P0, R16, R3, RZ ;  /* 0x0000000310037210 */ /* 0x001fca0007f1e0ff */
[----:B------:R-:W-:-:S04]  /*0ab0*/  IMAD.X R21, RZ, RZ, R17, P0 ;  /* 0x000000ffff157224 */ /* 0x000fc800000e0611 */
[----:B------:R-:W-:-:S04]  /*0ac0*/  IMAD.WIDE.U32 R10, R21, R24, RZ ;  /* 0x00000018150a7225 */ /* 0x000fc800078e00ff */
[----:B------:R-:W-:-:S04]  /*0ad0*/  IMAD.WIDE.U32 R12, P0, R3, R25, R10 ;  /* 0x00000019030c7225 */ /* 0x000fc8000780000a */
[----:B------:R-:W-:-:S04]  /*0ae0*/  IMAD.WIDE.U32 R10, R3, R24, RZ ;  /* 0x00000018030a7225 */ /* 0x000fc800078e00ff */
[----:B------:R-:W-:Y:S01]  /*0af0*/  IMAD.X R15, RZ, RZ, RZ, P0 ;  /* 0x000000ffff0f7224 */ /* 0x000fe200000e06ff */
[----:B------:R-:W-:Y:S01]  /*0b00*/  IADD3 RZ, P0, R11, R12, RZ ;  /* 0x0000000c0bff7210 */ /* 0x000fe20007f1e0ff */
[----:B------:R-:W-:-:S04]  /*0b10*/  IMAD.MOV.U32 R14, RZ, RZ, R13 ;  /* 0x000000ffff0e7224 */ /* 0x000fc800078e000d */
[----:B------:R-:W-:-:S08]  /*0b20*/  IMAD.WIDE.U32.X R10, R21, R25, R14, P0 ;  /* 0x00000019150a7225 */ /* 0x000fd000000e040e */
.L_x_9:
[----:B------:R-:W0:Y:S01]  /*0b30*/  LDC.64 R28, c[0x0][0x640] ;  /* 0x00019000ff1c7b82 */ /* 0x000e220000000a00 */
[-CC-:B------:R-:W-:Y:S02]  /*0b40*/  SHF.R.U64 R30, R10, R8.reuse, R11.reuse ;  /* 0x000000080a1e7219 */ /* 0x180fe4000000120b */
[----:B------:R-:W-:Y:S02]  /*0b50*/  SHF.R.U32.HI R3, RZ, R8, R11 ;  /* 0x00000008ff037219 */ /* 0x000fe4000001160b */
[----:B------:R-:W-:-:S03]  /*0b60*/  IADD3 R5, P0, RZ, -R30, RZ ;  /* 0x8000001eff057210 */ /* 0x000fc60007f1e0ff */
[----:B------:R-:W1:Y:S02]  /*0b70*/  LDC R12, c[0x0][0x618] ;  /* 0x00018600ff0c7b82 */ /* 0x000e640000000800 */
[----:B------:R-:W-:Y:S02]  /*0b80*/  IMAD.X R3, RZ, RZ, ~R3, P0 ;  /* 0x000000ffff037224 */ /* 0x000fe400000e0e03 */
[----:B------:R-:W-:-:S04]  /*0b90*/  IMAD.WIDE.U32 R10, R5, R26, R16 ;  /* 0x0000001a050a7225 */ /* 0x000fc800078e0010 */
[----:B------:R-:W2:Y:S01]  /*0ba0*/  LDC R20, c[0x0][0x608] ;  /* 0x00018200ff147b82 */ /* 0x000ea20000000800 */
[----:B------:R-:W-:Y:S02]  /*0bb0*/  IMAD R8, R3, R26, RZ ;  /* 0x0000001a03087224 */ /* 0x000fe400078e02ff */
[----:B------:R-:W-:Y:S02]  /*0bc0*/  IMAD.MOV.U32 R3, RZ, RZ, -0x1 ;  /* 0xffffffffff037424 */ /* 0x000fe400078e00ff */
[----:B------:R-:W-:Y:S02]  /*0bd0*/  IMAD R5, R5, R27, R8 ;  /* 0x0000001b05057224 */ /* 0x000fe400078e0208 */
[----:B------:R-:W-:Y:S01]  /*0be0*/  IMAD R26, R9, R23, R4 ;  /* 0x00000017091a7224 */ /* 0x000fe200078e0204 */
[----:B------:R-:W3:Y:S01]  /*0bf0*/  LDC R24, c[0x0][0x658] ;  /* 0x00019600ff187b82 */ /* 0x000ee20000000800 */
[----:B------:R-:W-:Y:S01]  /*0c00*/  IMAD.IADD R5, R11, 0x1, R5 ;  /* 0x000000010b057824 */ /* 0x000fe200078e0205 */
[----:B0-----:R-:W-:Y:S01]  /*0c10*/  ISETP.NE.U32.AND P0, PT, R28, RZ, PT ;  /* 0x000000ff1c00720c */ /* 0x001fe20003f05070 */
[----:B------:R-:W-:-:S03]  /*0c20*/  IMAD.MOV.U32 R23, RZ, RZ, 0x1 ;  /* 0x00000001ff177424 */ /* 0x000fc600078e00ff */
[----:B------:R-:W-:Y:S02]  /*0c30*/  ISETP.NE.AND.EX P0, PT, R29, RZ, PT, P0 ;  /* 0x000000ff1d00720c */ /* 0x000fe40003f05300 */
[----:B------:R-:W0:Y:S01]  /*0c40*/  LDC R22, c[0x0][0x600] ;  /* 0x00018000ff167b82 */ /* 0x000e220000000800 */
[-CC-:B-1----:R-:W-:Y:S02]  /*0c50*/  SHF.R.U64 R14, R10, R12.reuse, R5.reuse ;  /* 0x0000000c0a0e7219 */ /* 0x182fe40000001205 */
[----:B------:R-:W-:-:S05]  /*0c60*/  SHF.R.U32.HI R5, RZ, R12, R5 ;  /* 0x0000000cff057219 */ /* 0x000fca0000011605 */
[----:B------:R-:W1:Y:S01]  /*0c70*/  LDC R15, c[0x0][0x648] ;  /* 0x00019200ff0f7b82 */ /* 0x000e620000000800 */
[-CC-:B--2---:R-:W-:Y:S02]  /*0c80*/  SHF.R.U64 R27, R14, R20.reuse, R5.reuse ;  /* 0x000000140e1b7219 */ /* 0x184fe40000001205 */
[----:B------:R-:W-:-:S05]  /*0c90*/  SHF.R.U32.HI R5, RZ, R20, R5 ;  /* 0x00000014ff057219 */ /* 0x000fca0000011605 */
[----:B------:R-:W2:Y:S01]  /*0ca0*/  LDC R21, c[0x0][0x638] ;  /* 0x00018e00ff157b82 */ /* 0x000ea20000000800 */
[-CC-:B---3--:R-:W-:Y:S02]  /*0cb0*/  SHF.R.U64 R20, R27, R24.reuse, R5.reuse ;  /* 0x000000181b147219 */ /* 0x188fe40000001205 */
[-C--:B------:R-:W-:Y:S02]  /*0cc0*/  SHF.L.U32 R3, R3, R24.reuse, RZ ;  /* 0x0000001803037219 */ /* 0x080fe400000006ff */
[----:B------:R-:W-:Y:S01]  /*0cd0*/  SHF.R.U32.HI R5, RZ, R24, R5 ;  /* 0x00000018ff057219 */ /* 0x000fe20000011605 */
[----:B------:R-:W-:Y:S01]  /*0ce0*/  IMAD.MOV.U32 R4, RZ, RZ, R20 ;  /* 0x000000ffff047224 */ /* 0x000fe200078e0014 */
[----:B------:R-:W-:Y:S01]  /*0cf0*/  LOP3.LUT R12, RZ, R3, RZ, 0x33, !PT ;  /* 0x00000003ff0c7212 */ /* 0x000fe200078e33ff */
[----:B------:R-:W3:Y:S01]  /*0d00*/  LDC R25, c[0x0][0x610] ;  /* 0x00018400ff197b82 */ /* 0x000ee20000000800 */
[----:B------:R-:W-:Y:S05]  /*0d10*/  @!P0 BRA `(.L_x_10) ;  /* 0x0000000000288947 */ /* 0x000fea0003800000 */
[----:B------:R-:W4:Y:S02]  /*0d20*/  LDC R3, c[0x0][0x64c] ;  /* 0x00019300ff037b82 */ /* 0x000f240000000800 */
[----:B----4-:R-:W-:-:S05]  /*0d30*/  IADD3 R3, P0, R20, R3, RZ ;  /* 0x0000000314037210 */ /* 0x010fca0007f1e0ff */
        /* <DEDUP_REMOVED lines=8> */
.L_x_10:
[----:B-1----:R-:W-:Y:S01]  /*0dc0*/  SHF.R.U64 R4, R4, R15, R5 ;  /* 0x0000000f04047219 */ /* 0x002fe20000001205 */
[----:B0-----:R-:W-:Y:S01]  /*0dd0*/  VIADD R5, R22, 0xffffffff ;  /* 0xffffffff16057836 */ /* 0x001fe20000000000 */
[----:B------:R-:W-:Y:S02]  /*0de0*/  SHF.L.U32 R3, R23, R24, RZ ;  /* 0x0000001817037219 */ /* 0x000fe400000006ff */
[----:B------:R-:W-:Y:S01]  /*0df0*/  LOP3.LUT R12, R27, R12, RZ, 0xc0, !PT ;  /* 0x0000000c1b0c7212 */ /* 0x000fe200078ec0ff */
[----:B------:R-:W-:Y:S01]  /*0e00*/  IMAD.MOV R8, RZ, RZ, -R4 ;  /* 0x000000ffff087224 */ /* 0x000fe200078e0a04 */
[----:B------:R-:W-:-:S03]  /*0e10*/  SEL R7, R7, R26, !P1 ;  /* 0x0000001a07077207 */ /* 0x000fc60004800000 */
[----:B------:R-:W-:Y:S01]  /*0e20*/  IMAD R12, R3, R4, R12 ;  /* 0x00000004030c7224 */ /* 0x000fe200078e020c */
[----:B------:R-:W-:Y:S01]  /*0e30*/  LOP3.LUT R4, R14, R5, RZ, 0xc0, !PT ;  /* 0x000000050e047212 */ /* 0x000fe200078ec0ff */
[----:B--2---:R-:W-:Y:S02]  /*0e40*/  IMAD R3, R8, R21, R20 ;  /* 0x0000001508037224 */ /* 0x004fe400078e0214 */
[----:B---3--:R-:W-:Y:S02]  /*0e50*/  IMAD R7, R12, R25, R7 ;  /* 0x000000190c077224 */ /* 0x008fe400078e0207 */
[----:B------:R-:W-:Y:S02]  /*0e60*/  IMAD.MOV.U32 R5, RZ, RZ, 0x1 ;  /* 0x00000001ff057424 */ /* 0x000fe400078e00ff */
[----:B------:R-:W-:Y:S02]  /*0e70*/  IMAD R4, R3, R22, R4 ;  /* 0x0000001603047224 */ /* 0x000fe400078e0204 */
[----:B------:R-:W-:Y:S01]  /*0e80*/  IMAD.MOV.U32 R22, RZ, RZ, R30 ;  /* 0x000000ffff167224 */ /* 0x000fe200078e001e */
[----:B------:R-:W-:-:S02]  /*0e90*/  PRMT R3, R5, 0x7610, R3 ;  /* 0x0000761005037816 */ /* 0x000fc40000000003 */
[----:B------:R-:W-:Y:S02]  /*0ea0*/  SEL R100, R4, R7, !P1 ;  /* 0x0000000704647207 */ /* 0x000fe40004800000 */
[----:B------:R-:W-:-:S07]  /*0eb0*/  SEL R99, R7, R4, !P1 ;  /* 0x0000000407637207 */ /* 0x000fce0004800000 */
.L_x_8:
[----:B------:R-:W-:-:S08]  /*0ec0*/  NOP ;  /* 0x0000000000007918 */ /* 0x000fd00000000000 */
[----:B------:R-:W0:Y:S02]  /*0ed0*/  USETMAXREG.TRY_ALLOC.CTAPOOL UP0, 0xe8 ;  /* 0x000000e8000079c8 */ /* 0x000e240008000600 */
[----:B0-----:R-:W-:-:S13]  /*0ee0*/  PLOP3.LUT P0, PT, PT, PT, UP0, 0x80, 0x0 ;  /* 0x000000000000781c */ /* 0x001fda0003f0f008 */
[----:B------:R-:W-:Y:S05]  /*0ef0*/  @!P0 BRA `(.L_x_8) ;  /* 0xfffffffc00f08947 */ /* 0x000fea000383ffff */
[----:B------:R-:W-:Y:S01]  /*0f00*/  ULDC.64 UR4, c[0x0][0x598] ;  /* 0x0001660000047ab9 */ /* 0x000fe20000000a00 */
[----:B------:R-:W-:Y:S01]  /*0f10*/  ULDC.64 UR38, c[0x0][0x208] ;  /* 0x0000820000267ab9 */ /* 0x000fe20000000a00 */
[----:B------:R-:W-:-:S04]  /*0f20*/  ISETP.NE.U32.AND P0, PT, RZ, UR4, PT ;  /* 0x00000004ff007c0c */ /* 0x000fc8000bf05070 */
[----:B------:R-:W-:-:S13]  /*0f30*/  ISETP.NE.AND.EX P0, PT, RZ, UR5, PT, P0 ;  /* 0x00000005ff007c0c */ /* 0x000fda000bf05300 */
[----:B------:R-:W-:Y:S05]  /*0f40*/  @!P0 BRA `(.L_x_11) ;  /* 0x00000000001c8947 */ /* 0x000fea0003800000 */
[----:B------:R-:W0:Y:S02]  /*0f50*/  LDC.64 R4, c[0x0][0x598] ;  /* 0x00016600ff047b82 */ /* 0x000e240000000a00 */
[----:B0-----:R-:W2:Y:S02]  /*0f60*/  LDG.E.64 R4, desc[UR38][R4.64] ;  /* 0x0000002604047981 */ /* 0x001ea4000c1e1b00 */
[----:B--2---:R-:W-:-:S04]  /*0f70*/  ISETP.NE.U32.AND P0, PT, R4, RZ, PT ;  /* 0x000000ff0400720c */ /* 0x004fc80003f05070 */
[----:B------:R-:W-:-:S13]  /*0f80*/  ISETP.NE.AND.EX P0, PT, R5, RZ, PT, P0 ;  /* 0x000000ff0500720c */ /* 0x000fda0003f05300 */
[----:B------:R-:W-:Y:S05]  /*0f90*/  @!P0 BRA `(.L_x_11) ;  /* 0x0000000000088947 */ /* 0x000fea0003800000 */
[----:B------:R0:W5:Y:S01]  /*0fa0*/  LD.E R23, desc[UR38][R4.64] ;  /* 0x0000002604177980 */ /* 0x000162000c101900 */
[----:B------:R-:W-:Y:S05]  /*0fb0*/  BRA `(.L_x_12) ;  /* 0x0000000000247947 */ /* 0x000fea0003800000 */
.L_x_11:
[----:B------:R-:W-:Y:S02]  /*0fc0*/  ULDC.64 UR4, c[0x0][0x588] ;  /* 0x0001620000047ab9 */ /* 0x000fe40000000a00 */
[----:B------:R-:W-:-:S04]  /*0fd0*/  ISETP.NE.U32.AND P0, PT, RZ, UR4, PT ;  /* 0x00000004ff007c0c */ /* 0x000fc8000bf05070 */
[----:B------:R-:W-:-:S13]  /*0fe0*/  ISETP.NE.AND.EX P0, PT, RZ, UR5, PT, P0 ;  /* 0x00000005ff007c0c */ /* 0x000fda000bf05300 */
[----:B------:R-:W-:Y:S05]  /*0ff0*/  @!P0 BRA `(.L_x_13) ;  /* 0x00000000000c8947 */ /* 0x000fea0003800000 */
[----:B------:R-:W0:Y:S02]  /*1000*/  LDC.64 R4, c[0x0][0x588] ;  /* 0x00016200ff047b82 */ /* 0x000e240000000a00 */
[----:B0-----:R1:W5:Y:S01]  /*1010*/  LDG.E R23, desc[UR38][R4.64] ;  /* 0x0000002604177981 */ /* 0x001362000c1e1900 */
[----:B------:R-:W-:Y:S05]  /*1020*/  BRA `(.L_x_12) ;  /* 0x0000000000087947 */ /* 0x000fea0003800000 */
.L_x_13:
[----:B------:R-:W-:Y:S02]  /*1030*/  ULDC UR4, c[0x0][0x580] ;  /* 0x0001600000047ab9 */ /* 0x000fe40000000800 */
[----:B------:R-:W-:-:S07]  /*1040*/  IMAD.U32 R23, RZ, RZ, UR4 ;  /* 0x00000004ff177e24 */ /* 0x000fce000f8e00ff */
.L_x_12:
[----:B------:R-:W-:Y:S02]  /*1050*/  ULDC.64 UR4, c[0x0][0x5a0] ;  /* 0x0001680000047ab9 */ /* 0x000fe40000000a00 */
[----:B------:R-:W-:-:S04]  /*1060*/  ISETP.NE.U32.AND P0, PT, RZ, UR4, PT ;  /* 0x00000004ff007c0c */ /* 0x000fc8000bf05070 */
[----:B------:R-:W-:-:S13]  /*1070*/  ISETP.NE.AND.EX P0, PT, RZ, UR5, PT, P0 ;  /* 0x00000005ff007c0c */ /* 0x000fda000bf05300 */
[----:B------:R-:W-:Y:S05]  /*1080*/  @!P0 BRA `(.L_x_14) ;  /* 0x00000000001c8947 */ /* 0x000fea0003800000 */
[----:B01----:R-:W0:Y:S02]  /*1090*/  LDC.64 R4, c[0x0][0x5a0] ;  /* 0x00016800ff047b82 */ /* 0x003e240000000a00 */
[----:B0-----:R-:W2:Y:S02]  /*10a0*/  LDG.E.64 R4, desc[UR38][R4.64] ;  /* 0x0000002604047981 */ /* 0x001ea4000c1e1b00 */
[----:B--2---:R-:W-:-:S04]  /*10b0*/  ISETP.NE.U32.AND P0, PT, R4, RZ, PT ;  /* 0x000000ff0400720c */ /* 0x004fc80003f05070 */
[----:B------:R-:W-:-:S13]  /*10c0*/  ISETP.NE.AND.EX P0, PT, R5, RZ, PT, P0 ;  /* 0x000000ff0500720c */ /* 0x000fda0003f05300 */
[----:B------:R-:W-:Y:S05]  /*10d0*/  @!P0 BRA `(.L_x_14) ;  /* 0x0000000000088947 */ /* 0x000fea0003800000 */
[----:B------:R0:W5:Y:S01]  /*10e0*/  LD.E R90, desc[UR38][R4.64] ;  /* 0x00000026045a7980 */ /* 0x000162000c101900 */
[----:B------:R-:W-:Y:S05]  /*10f0*/  BRA `(.L_x_15) ;  /* 0x0000000000247947 */ /* 0x000fea0003800000 */
.L_x_14:
[----:B------:R-:W-:Y:S02]  /*1100*/  ULDC.64 UR4, c[0x0][0x590] ;  /* 0x0001640000047ab9 */ /* 0x000fe40000000a00 */
[----:B------:R-:W-:-:S04]  /*1110*/  ISETP.NE.U32.AND P0, PT, RZ, UR4, PT ;  /* 0x00000004ff007c0c */ /* 0x000fc8000bf05070 */
[----:B------:R-:W-:-:S13]  /*1120*/  ISETP.NE.AND.EX P0, PT, RZ, UR5, PT, P0 ;  /* 0x00000005ff007c0c */ /* 0x000fda000bf05300 */
[----:B------:R-:W-:Y:S05]  /*1130*/  @!P0 BRA `(.L_x_16) ;  /* 0x00000000000c8947 */ /* 0x000fea0003800000 */
[----:B------:R-:W2:Y:S02]  /*1140*/  LDC.64 R90, c[0x0][0x590] ;  /* 0x00016400ff5a7b82 */ /* 0x000ea40000000a00 */
[----:B--2---:R2:W5:Y:S01]  /*1150*/  LDG.E R90, desc[UR38][R90.64] ;  /* 0x000000265a5a7981 */ /* 0x004562000c1e1900 */
[----:B------:R-:W-:Y:S05]  /*1160*/  BRA `(.L_x_15) ;  /* 0x0000000000087947 */ /* 0x000fea0003800000 */
.L_x_16:
[----:B------:R-:W-:Y:S02]  /*1170*/  ULDC UR4, c[0x0][0x584] ;  /* 0x0001610000047ab9 */ /* 0x000fe40000000800 */
[----:B------:R-:W-:-:S07]  /*1180*/  IMAD.U32 R90, RZ, RZ, UR4 ;  /* 0x00000004ff5a7e24 */ /* 0x000fce000f8e00ff */
.L_x_15:
[----:B------:R-:W-:-:S13]  /*1190*/  LOP3.LUT P0, RZ, R3, 0xff, RZ, 0xc0, !PT ;  /* 0x000000ff03ff7812 */ /* 0x000fda000780c0ff */
[----:B------:R-:W-:Y:S05]  /*11a0*/  @!P0 EXIT ;  /* 0x000000000000894d */ /* 0x000fea0003800000 */
[----:B------:R-:W3:Y:S01]  /*11b0*/  LDC R92, c[0x0][0x658] ;  /* 0x00019600ff5c7b82 */ /* 0x000ee20000000800 */
[----:B------:R-:W-:Y:S01]  /*11c0*/  LOP3.LUT R6, R6, 0x1, RZ, 0xc0, !PT ;  /* 0x0000000106067812 */ /* 0x000fe200078ec0ff */
[----:B------:R-:W-:Y:S01]  /*11d0*/  ULDC.64 UR6, c[0x0][0x288] ;  /* 0x0000a20000067ab9 */ /* 0x000fe20000000a00 */
[----:B------:R-:W-:Y:S01]  /*11e0*/  SHF.R.U32.HI R3, RZ, 0x1, R0 ;  /* 0x00000001ff037819 */ /* 0x000fe20000011600 */
[----:B------:R-:W-:Y:S01]  /*11f0*/  UIADD3 UR4, UR7, 0x7f, URZ ;  /* 0x0000007f07047890 */ /* 0x000fe2000fffe03f */
[----:B------:R-:W-:Y:S01]  /*1200*/  SHF.R.U32.HI R0, RZ, 0x2, R93 ;  /* 0x00000002ff007819 */ /* 0x000fe2000001165d */
[----:B01----:R-:W-:Y:S01]  /*1210*/  IMAD.SHL.U32 R5, R6, 0x40, RZ ;  /* 0x0000004006057824 */ /* 0x003fe200078e00ff */
[----:B------:R-:W-:Y:S01]  /*1220*/  LOP3.LUT R3, R3, 0x30, RZ, 0xc0, !PT ;  /* 0x0000003003037812 */ /* 0x000fe200078ec0ff */
[----:B------:R-:W0:Y:S01]  /*1230*/  LDC R95, c[0x0][0x600] ;  /* 0x00018000ff5f7b82 */ /* 0x000e220000000800 */
[----:B------:R-:W-:Y:S01]  /*1240*/  LOP3.LUT R0, R0, 0x7, RZ, 0xc0, !PT ;  /* 0x0000000700007812 */ /* 0x000fe200078ec0ff */
[----:B------:R-:W-:Y:S01]  /*1250*/  USHF.R.S32.HI UR5, URZ, 0x1f, UR4 ;  /* 0x0000001f3f057899 */ /* 0x000fe20008011404 */
[----:B--2---:R-:W-:Y:S01]  /*1260*/  LOP3.LUT R91, R93, 0x3, RZ, 0xc0, !PT ;  /* 0x000000035d5b7812 */ /* 0x004fe200078ec0ff */
[----:B------:R-:W-:Y:S01]  /*1270*/  IMAD.MOV.U32 R7, RZ, RZ, 0x1 ;  /* 0x00000001ff077424 */ /* 0x000fe200078e00ff */
[--C-:B------:R-:W-:Y:S01]  /*1280*/  LOP3.LUT R88, R5, 0x40, R0.reuse, 0xe2, !PT ;  /* 0x0000004005587812 */ /* 0x100fe200078ee200 */
[----:B------:R-:W-:Y:S01]  /*1290*/  ULEA.HI UR5, UR5, UR4, URZ, 0x7 ;  /* 0x0000000405057291 */ /* 0x000fe2000f8f383f */
[-C--:B------:R-:W-:Y:S01]  /*12a0*/  IADD3 R5, RZ, -R3.reuse, -R0 ;  /* 0x80000003ff057210 */ /* 0x080fe20007ffe800 */
[----:B------:R-:W-:Y:S01]  /*12b0*/  IMAD.U32 R4, RZ, RZ, UR6 ;  /* 0x00000006ff047e24 */ /* 0x000fe2000f8e00ff */
[----:B------:R-:W-:Y:S01]  /*12c0*/  LOP3.LUT R88, R88, R3, RZ, 0xfc, !PT ;  /* 0x0000000358587212 */ /* 0x000fe200078efcff */
[----:B------:R-:W-:Y:S01]  /*12d0*/  USHF.R.S32.HI UR43, URZ, 0x7, UR5 ;  /* 0x000000073f2b7899 */ /* 0x000fe20008011405 */
[----:B------:R-:W-:Y:S01]  /*12e0*/  IMAD.MOV.U32 R3, RZ, RZ, -0x1 ;  /* 0xffffffffff037424 */ /* 0x000fe200078e00ff */
[----:B------:R-:W-:Y:S01]  /*12f0*/  LOP3.LUT R94, R93, 0x80, RZ, 0xc0, !PT ;  /* 0x000000805d5e7812 */ /* 0x000fe200078ec0ff */
[----:B------:R-:W-:Y:S01]  /*1300*/  IMAD R5, R6, -0x40, R5 ;  /* 0xffffffc006057824 */ /* 0x000fe200078e0205 */
[----:B------:R-:W-:Y:S01]  /*1310*/  UISETP.LT.AND UP0, UPT, UR43, 0x1, UPT ;  /* 0x000000012b00788c */ /* 0x000fe2000bf01270 */
[----:B------:R-:W-:Y:S01]  /*1320*/  IMAD R91, R91, -0x2, R4 ;  /* 0xfffffffe5b5b7824 */ /* 0x000fe200078e0204 */
[-C--:B---3--:R-:W-:Y:S01]  /*1330*/  SHF.L.U32 R3, R3, R92.reuse, RZ ;  /* 0x0000005c03037219 */ /* 0x088fe200000006ff */
[----:B------:R-:W-:Y:S01]  /*1340*/  ULDC UR4, c[0x0][0x284] ;  /* 0x0000a10000047ab9 */ /* 0x000fe20000000800 */
[----:B------:R-:W-:Y:S01]  /*1350*/  USEL UR44, UR43, 0x1, UP0 ;  /* 0x000000012b2c7887 */ /* 0x000fe20008000000 */
[----:B------:R-:W-:Y:S01]  /*1360*/  SHF.L.U32 R92, R7, R92, RZ ;  /* 0x0000005c075c7219 */ /* 0x000fe200000006ff */
[----:B------:R-:W-:Y:S01]  /*1370*/  IMAD.SHL.U32 R93, R93, 0x2, RZ ;  /* 0x000000025d5d7824 */ /* 0x000fe200078e00ff */
[----:B------:R-:W-:Y:S01]  /*1380*/  SHF.R.U32.HI R94, RZ, 0x7, R94 ;  /* 0x00000007ff5e7819 */ /* 0x000fe2000001165e */
[----:B------:R-:W-:Y:S01]  /*1390*/  VIADD R97, R5, UR4 ;  /* 0x0000000405617c36 */ /* 0x000fe20008000000 */
[----:B------:R-:W-:Y:S01]  /*13a0*/  LOP3.LUT R96, RZ, R3, RZ, 0x33, !PT ;  /* 0x00000003ff607212 */ /* 0x000fe200078e33ff */
[----:B0-----:R-:W-:Y:S01]  /*13b0*/  VIADD R95, R95, 0xffffffff ;  /* 0xffffffff5f5f7836 */ /* 0x001fe20000000000 */
[----:B------:R-:W-:Y:S01]  /*13c0*/  UIADD3 UR44, UR43, -UR44, URZ ;  /* 0x8000002c2b2c7290 */ /* 0x000fe2000fffe03f */
[----:B------:R-:W-:Y:S01]  /*13d0*/  IMAD.MOV.U32 R89, RZ, RZ, RZ ;  /* 0x000000ffff597224 */ /* 0x000fe200078e00ff */
[----:B------:R-:W-:Y:S01]  /*13e0*/  UMOV UR40, URZ ;  /* 0x0000003f00287c82 */ /* 0x000fe20008000000 */
[----:B------:R-:W-:-:S09]  /*13f0*/  UMOV UR41, URZ ;  /* 0x0000003f00297c82 */ /* 0x000fd20008000000 */
.L_x_166:
[----:B0-----:R-:W0:Y:S01]  /*1400*/  SHFL.IDX PT, R0, R94, RZ, 0x1f ;  /* 0x00001fff5e007589 */ /* 0x001e2200000e0000 */
[----:B-1----:R-:W1:Y:S01]  /*1410*/  S2UR UR7, SR_CgaCtaId ;  /* 0x00000000000779c3 */ /* 0x002e620000008800 */
[----:B------:R-:W-:Y:S01]  /*1420*/  UMOV UR6, 0x400 ;  /* 0x0000040000067882 */ /* 0x000fe20000000000 */
[----:B0-----:R-:W-:Y:S01]  /*1430*/  R2UR UR4, R0 ;  /* 0x00000000000472ca */ /* 0x001fe200000e0000 */
[----:B-1----:R-:W-:-:S12]  /*1440*/  ULEA UR6, UR7, UR6, 0x18 ;  /* 0x0000000607067291 */ /* 0x002fd8000f8ec03f */
[----:B------:R-:W-:-:S04]  /*1450*/  ULEA.HI UR5, UR4, UR4, URZ, 0x1 ;  /* 0x0000000404057291 */ /* 0x000fc8000f8f083f */
[----:B------:R-:W-:-:S04]  /*1460*/  ULOP3.LUT UR5, UR5, 0x7fffe, URZ, 0xc0, !UPT ;  /* 0x0007fffe05057892 */ /* 0x000fc8000f8ec03f */
[----:B------:R-:W-:-:S03]  /*1470*/  UIADD3 UR5, UR4, -UR5, URZ ;  /* 0x8000000504057290 */ /* 0x000fc6000fffe03f */
[----:B------:R-:W-:Y:S01]  /*1480*/  ULDC UR4, c[0x0][0x28c] ;  /* 0x0000a30000047ab9 */ /* 0x000fe20000000800 */
[----:B------:R-:W-:Y:S01]  /*1490*/  ULEA UR5, UR5, UR6, 0xd ;  /* 0x0000000605057291 */ /* 0x000fe2000f8e683f */
[----:B------:R-:W-:-:S03]  /*14a0*/  ISETP.LT.AND P0, PT, RZ, UR4, PT ;  /* 0x00000004ff007c0c */ /* 0x000fc6000bf01270 */
[----:B------:R-:W-:-:S04]  /*14b0*/  UIADD3 UR5, UR5, 0x100, URZ ;  /* 0x0000010005057890 */ /* 0x000fc8000fffe03f */
[----:B------:R-:W-:-:S04]  /*14c0*/  USHF.R.U32.HI UR5, URZ, 0x4, UR5 ;  /* 0x000000043f057899 */ /* 0x000fc80008011605 */
[----:B------:R-:W-:-:S04]  /*14d0*/  ULOP3.LUT UR5, UR5, 0x3fff, URZ, 0xc0, !UPT ;  /* 0x00003fff05057892 */ /* 0x000fc8000f8ec03f */
[----:B------:R-:W-:Y:S01]  /*14e0*/  ULOP3.LUT UR45, UR5, 0x10000, URZ, 0xfc, !UPT ;  /* 0x00010000052d7892 */ /* 0x000fe2000f8efc3f */
[----:B---3--:R-:W-:Y:S11]  /*14f0*/  @P0 BRA `(.L_x_17) ;  /* 0x0000000000400947 */ /* 0x008ff60003800000 */
[----:B------:R-:W-:Y:S01]  /*1500*/  MOV R0, 0x0 ;  /* 0x0000000000007802 */ /* 0x000fe20000000f00 */
[----:B------:R-:W-:Y:S01]  /*1510*/  ULDC.64 UR4, c[0x4][0x68] ;  /* 0x01001a0000047ab9 */ /* 0x000fe20000000a00 */
[----:B------:R-:W-:Y:S01]  /*1520*/  ULDC.64 UR6, c[0x4][0x8] ;  /* 0x0100020000067ab9 */ /* 0x000fe20000000a00 */
[----:B------:R-:W-:Y:S01]  /*1530*/  IMAD.U32 R4, RZ, RZ, UR4 ;  /* 0x00000004ff047e24 */ /* 0x000fe2000f8e00ff */
[----:B------:R0:W1:Y:S01]  /*1540*/  LDC.64 R14, c[0x4][R0] ;  /* 0x01000000000e7b82 */ /* 0x0000620000000a00 */
[----:B------:R-:W-:Y:S01]  /*1550*/  IMAD.U32 R5, RZ, RZ, UR5 ;  /* 0x00000005ff057e24 */ /* 0x000fe2000f8e00ff */
[----:B------:R-:W-:Y:S01]  /*1560*/  ULDC.64 UR4, c[0x4][0x70] ;  /* 0x01001c0000047ab9 */ /* 0x000fe20000000a00 */
[----:B------:R-:W-:Y:S02]  /*1570*/  IMAD.U32 R10, RZ, RZ, UR6 ;  /* 0x00000006ff0a7e24 */ /* 0x000fe4000f8e00ff */
[----:B------:R-:W-:Y:S02]  /*1580*/  IMAD.U32 R6, RZ, RZ, UR4 ;  /* 0x00000004ff067e24 */ /* 0x000fe4000f8e00ff */
[----:B------:R-:W-:-:S02]  /*1590*/  IMAD.U32 R7, RZ, RZ, UR5 ;  /* 0x00000005ff077e24 */ /* 0x000fc4000f8e00ff */
[----:B------:R-:W-:Y:S02]  /*15a0*/  IMAD.U32 R11, RZ, RZ, UR7 ;  /* 0x00000007ff0b7e24 */ /* 0x000fe4000f8e00ff */
[----:B------:R-:W-:Y:S02]  /*15b0*/  IMAD.MOV.U32 R8, RZ, RZ, 0x1e1 ;  /* 0x000001e1ff087424 */ /* 0x000fe400078e00ff */
[----:B------:R-:W-:Y:S02]  /*15c0*/  IMAD.MOV.U32 R12, RZ, RZ, 0x1 ;  /* 0x00000001ff0c7424 */ /* 0x000fe400078e00ff */
[----:B0-----:R-:W-:-:S07]  /*15d0*/  IMAD.MOV.U32 R13, RZ, RZ, RZ ;  /* 0x000000ffff0d7224 */ /* 0x001fce00078e00ff */
[----:B------:R-:W-:-:S07]  /*15e0*/  LEPC R20, `(.L_x_17) ;  /* 0x000000001014794e */ /* 0x000fce0000000000 */
[----:B-1---5:R-:W-:Y:S05]  /*15f0*/  CALL.ABS.NOINC R14 ;  /* 0x000000000e007343 */ /* 0x022fea0003c00000 */
.L_x_17:
[----:B------:R-:W-:-:S04]  /*1600*/  LOP3.LUT R0, R18, 0x1, RZ, 0xfc, !PT ;  /* 0x0000000112007812 */ /* 0x000fc800078efcff */
[----:B------:R-:W-:-:S13]  /*1610*/  ISETP.NE.AND P0, PT, R0, 0x3, PT ;  /* 0x000000030000780c */ /* 0x000fda0003f05270 */
[----:B------:R-:W-:Y:S05]  /*1620*/  @!P0 BRA `(.L_x_18) ;  /* 0x0000000000048947 */ /* 0x000fea0003800000 */
[----:B------:R-:W-:Y:S01]  /*1630*/  BPT.TRAP 0x1 ;  /* 0x000000040000795c */ /* 0x000fe20000300000 */
.L_x_18:
[----:B------:R-:W0:Y:S01]  /*1640*/  S2UR UR5, SR_CgaCtaId ;  /* 0x00000000000579c3 */ /* 0x000e220000008800 */
[----:B------:R-:W-:Y:S01]  /*1650*/  UMOV UR4, 0x400 ;  /* 0x0000040000047882 */ /* 0x000fe20000000000 */
[----:B------:R-:W-:Y:S02]  /*1660*/  IMAD.U32 R0, RZ, RZ, UR40 ;  /* 0x00000028ff007e24 */ /* 0x000fe4000f8e00ff */
[----:B------:R-:W-:-:S03]  /*1670*/  IMAD.U32 R3, RZ, RZ, UR41 ;  /* 0x00000029ff037e24 */ /* 0x000fc6000f8e00ff */
[----:B------:R-:W-:Y:S01]  /*1680*/  SHF.L.U32 R0, R0, 0x1f, RZ ;  /* 0x0000001f00007819 */ /* 0x000fe200000006ff */
[----:B0-----:R-:W-:-:S06]  /*1690*/  ULEA UR4, UR5, UR4, 0x18 ;  /* 0x0000000405047291 */ /* 0x001fcc000f8ec03f */
[----:B------:R-:W-:-:S04]  /*16a0*/  IMAD.U32 R6, RZ, RZ, UR4 ;  /* 0x00000004ff067e24 */ /* 0x000fc8000f8e00ff */
[----:B------:R-:W-:-:S04]  /*16b0*/  IMAD R3, R3, 0x8, R6 ;  /* 0x0000000803037824 */ /* 0x000fc800078e0206 */
[----:B------:R0:W1:Y:S01]  /*16c0*/  SYNCS.PHASECHK.TRANS64.TRYWAIT P1, [R3+URZ], R0 ;  /* 0x00000000030075a7 */ /* 0x000062000802017f */
[----:B------:R-:W-:Y:S05]  /*16d0*/  @!P0 BRA `(.L_x_19) ;  /* 0x0000000000048947 */ /* 0x000fea0003800000 */
[----:B------:R-:W-:Y:S01]  /*16e0*/  BPT.TRAP 0x1 ;  /* 0x000000040000795c */ /* 0x000fe20000300000 */
.L_x_19:
[----:B------:R-:W-:-:S05]  /*16f0*/  IMAD.U32 R4, RZ, RZ, UR44 ;  /* 0x0000002cff047e24 */ /* 0x000fca000f8e00ff */
[----:B------:R-:W-:Y:S01]  /*1700*/  ISETP.GE.AND P2, PT, R4, 0x1, PT ;  /* 0x000000010400780c */ /* 0x000fe20003f46270 */
[----:B-1----:R-:W-:-:S12]  /*1710*/  @P1 BRA `(.L_x_20) ;  /* 0x0000000000081947 */ /* 0x002fd80003800000 */
[----:B------:R-:W1:Y:S02]  /*1720*/  SYNCS.PHASECHK.TRANS64.TRYWAIT P1, [R3+URZ], R0 ;  /* 0x00000000030075a7 */ /* 0x000e64000802017f */
[----:B-1----:R-:W-:Y:S05]  /*1730*/  @!P1 BRA `(.L_x_21) ;  /* 0x0000005800189947 */ /* 0x002fea0003800000 */
.L_x_20:
[----:B------:R-:W-:Y:S05]  /*1740*/  WARPSYNC.ALL ;  /* 0x0000000000007948 */ /* 0x000fea0003800000 */
[----:B------:R-:W-:Y:S01]  /*1750*/  R2UR UR4, R6 ;  /* 0x00000000060472ca */ /* 0x000fe200000e0000 */
[----:B------:R-:W-:Y:S01]  /*1760*/  ULEA UR5, UR41, UR45, 0xa ;  /* 0x0000002d29057291 */ /* 0x000fe2000f8e503f */
[----:B------:R-:W-:Y:S01]  /*1770*/  WARPGROUP.ARRIVE ;  /* 0x00000000000079c5 */ /* 0x000fe20000000000 */
[----:B------:R-:W-:Y:S01]  /*1780*/  UMOV UR9, 0x40000040 ;  /* 0x4000004000097882 */ /* 0x000fe20000000000 */
[----:B------:R-:W-:-:S04]  /*1790*/  UMOV UR11, 0x40000040 ;  /* 0x40000040000b7882 */ /* 0x000fc80000000000 */
[----:B------:R-:W-:-:S05]  /*17a0*/  UMOV UR8, UR5 ;  /* 0x0000000500087c82 */ /* 0x000fca0008000000 */
[----:B------:R-:W-:-:S04]  /*17b0*/  UIADD3 UR4, UR4, 0x14100, URZ ;  /* 0x0001410004047890 */ /* 0x000fc8000fffe03f */
[----:B------:R-:W-:-:S04]  /*17c0*/  USHF.R.U32.HI UR4, URZ, 0x4, UR4 ;  /* 0x000000043f047899 */ /* 0x000fc80008011604 */
[----:B------:R-:W-:-:S04]  /*17d0*/  ULOP3.LUT UR4, UR4, 0x3fff, URZ, 0xc0, !UPT ;  /* 0x00003fff04047892 */ /* 0x000fc8000f8ec03f */
[----:B------:R-:W-:-:S04]  /*17e0*/  ULOP3.LUT UR4, UR4, 0x10000, URZ, 0xfc, !UPT ;  /* 0x0001000004047892 */ /* 0x000fc8000f8efc3f */
[----:B------:R-:W-:-:S07]  /*17f0*/  ULEA UR6, UR41, UR4, 0xa ;  /* 0x0000000429067291 */ /* 0x000fce000f8e503f */
[----:B------:R-:W-:Y:S02]  /*1800*/  UMOV UR10, UR6 ;  /* 0x00000006000a7c82 */ /* 0x000fe40008000000 */
[----:B------:R-:W-:Y:S01]  /*1810*/  IGMMA.64x128x32.S8.S8 R24, gdesc[UR8], RZ, !UPT, gsb0 ;  /* 0x03600000081879f1 */ /* 0x000fe2000c0410ff */
[----:B------:R-:W-:Y:S02]  /*1820*/  UIADD3 UR8, UR5, 0x2, URZ ;  /* 0x0000000205087890 */ /* 0x000fe4000fffe03f */
[----:B------:R-:W-:Y:S01]  /*1830*/  UIADD3 UR10, UR6, 0x2, URZ ;  /* 0x00000002060a7890 */ /* 0x000fe2000fffe03f */
[----:B------:R-:W-:Y:S01]  /*1840*/  UMOV UR9, 0x40000040 ;  /* 0x4000004000097882 */ /* 0x000fe20000000000 */
[----:B------:R-:W-:Y:S01]  /*1850*/  UMOV UR11, 0x40000040 ;  /* 0x40000040000b7882 */ /* 0x000fe20000000000 */
[----:B------:R-:W-:Y:S02]  /*1860*/  WARPGROUP.DEPBAR.LE gsb0, 0x0 ;  /* 0x00008000000079c5 */ /* 0x000fe40000010000 */
[----:B------:R-:W-:-:S06]  /*1870*/  WARPGROUP.ARRIVE ;  /* 0x00000000000079c5 */ /* 0x000fcc0000000000 */
[----:B------:R-:W-:Y:S01]  /*1880*/  IGMMA.64x128x32.S8.S8 R24, gdesc[UR8], R24, gsb0 ;  /* 0x03600000081879f1 */ /* 0x000fe20008041018 */
        /* <DEDUP_REMOVED lines=13> */
[----:B------:R-:W-:Y:S03]  /*1960*/  IGMMA.64x128x32.S8.S8 R24, gdesc[UR8], R24, gsb0 ;  /* 0x03600000081879f1 */ /* 0x000fe60008041018 */
[----:B------:R-:W-:Y:S02]  /*1970*/  WARPGROUP.DEPBAR.LE gsb0, 0x0 ;  /* 0x00008000000079c5 */ /* 0x000fe40000010000 */
[----:B------:R-:W-:Y:S05]  /*1980*/  @!P2 BRA `(.L_x_22) ;  /* 0x000000040028a947 */ /* 0x000fea0003800000 */
[----:B------:R-:W-:Y:S01]  /*1990*/  UIADD3 UR5, UR41, 0x1, URZ ;  /* 0x0000000129057890 */ /* 0x000fe2000fffe03f */
[----:B01----:R-:W-:Y:S02]  /*19a0*/  IMAD.U32 R0, RZ, RZ, UR44 ;  /* 0x0000002cff007e24 */ /* 0x003fe4000f8e00ff */
[----:B------:R-:W-:Y:S01]  /*19b0*/  IMAD.U32 R3, RZ, RZ, UR41 ;  /* 0x00000029ff037e24 */ /* 0x000fe2000f8e00ff */
[----:B------:R-:W-:-:S04]  /*19c0*/  UISETP.NE.AND UP0, UPT, UR5, 0x5, UPT ;  /* 0x000000050500788c */ /* 0x000fc8000bf05270 */
[----:B------:R-:W-:Y:S02]  /*19d0*/  USEL UR6, URZ, 0x1, UP0 ;  /* 0x000000013f067887 */ /* 0x000fe40008000000 */
[----:B------:R-:W-:Y:S02]  /*19e0*/  USEL UR5, UR5, URZ, UP0 ;  /* 0x0000003f05057287 */ /* 0x000fe40008000000 */
[----:B------:R-:W-:-:S06]  /*19f0*/  ULOP3.LUT UR6, UR40, UR6, URZ, 0x3c, !UPT ;  /* 0x0000000628067292 */ /* 0x000fcc000f8e3c3f */
[----:B------:R-:W-:-:S07]  /*1a00*/  IMAD.U32 R7, RZ, RZ, UR6 ;  /* 0x00000006ff077e24 */ /* 0x000fce000f8e00ff */
.L_x_29:
[----:B------:R-:W-:Y:S05]  /*1a10*/  @!P0 BRA `(.L_x_23) ;  /* 0x0000000000048947 */ /* 0x000fea0003800000 */
[----:B------:R-:W-:Y:S01]  /*1a20*/  BPT.TRAP 0x1 ;  /* 0x000000040000795c */ /* 0x000fe20000300000 */
.L_x_23:
[----:B------:R-:W0:Y:S01]  /*1a30*/  S2UR UR7, SR_CgaCtaId ;  /* 0x00000000000779c3 */ /* 0x000e220000008800 */
[----:B------:R-:W-:Y:S01]  /*1a40*/  UMOV UR6, 0x400 ;  /* 0x0000040000067882 */ /* 0x000fe20000000000 */
[----:B------:R-:W-:Y:S01]  /*1a50*/  IMAD.U32 R5, RZ, RZ, UR5 ;  /* 0x00000005ff057e24 */ /* 0x000fe2000f8e00ff */
[----:B------:R-:W-:Y:S01]  /*1a60*/  SHF.L.U32 R4, R7, 0x1f, RZ ;  /* 0x0000001f07047819 */ /* 0x000fe200000006ff */
[----:B0-----:R-:W-:-:S06]  /*1a70*/  ULEA UR6, UR7, UR6, 0x18 ;  /* 0x0000000607067291 */ /* 0x001fcc000f8ec03f */
[----:B------:R-:W-:-:S04]  /*1a80*/  IMAD.U32 R6, RZ, RZ, UR6 ;  /* 0x00000006ff067e24 */ /* 0x000fc8000f8e00ff */
[----:B------:R-:W-:-:S04]  /*1a90*/  IMAD R5, R5, 0x8, R6 ;  /* 0x0000000805057824 */ /* 0x000fc800078e0206 */
[----:B------:R0:W1:Y:S01]  /*1aa0*/  SYNCS.PHASECHK.TRANS64.TRYWAIT P1, [R5+URZ], R4 ;  /* 0x00000004050075a7 */ /* 0x000062000802017f */
[----:B------:R-:W-:Y:S05]  /*1ab0*/  @!P0 BRA `(.L_x_24) ;  /* 0x0000000000048947 */ /* 0x000fea0003800000 */
[----:B------:R-:W-:Y:S01]  /*1ac0*/  BPT.TRAP 0x1 ;  /* 0x000000040000795c */ /* 0x000fe20000300000 */
.L_x_24:
[----:B-1----:R-:W-:Y:S05]  /*1ad0*/  @P1 BRA `(.L_x_25) ;  /* 0x0000000000081947 */ /* 0x002fea0003800000 */
[----:B------:R-:W1:Y:S02]  /*1ae0*/  SYNCS.PHASECHK.TRANS64.TRYWAIT P1, [R5+URZ], R4 ;  /* 0x00000004050075a7 */ /* 0x000e64000802017f */
[----:B-1----:R-:W-:Y:S05]  /*1af0*/  @!P1 BRA `(.L_x_26) ;  /* 0x00000054003c9947 */ /* 0x002fea0003800000 */
.L_x_25:
[----:B------:R-:W-:Y:S01]  /*1b00*/  ULEA UR6, UR5, UR45, 0xa ;  /* 0x0000002d05067291 */ /* 0x000fe2000f8e503f */
[----:B------:R-:W-:Y:S01]  /*1b10*/  WARPGROUP.ARRIVE ;  /* 0x00000000000079c5 */ /* 0x000fe20000000000 */
[----:B------:R-:W-:Y:S01]  /*1b20*/  ULEA UR7, UR5, UR4, 0xa ;  /* 0x0000000405077291 */ /* 0x000fe2000f8e503f */
[----:B------:R-:W-:Y:S01]  /*1b30*/  UMOV UR9, 0x40000040 ;  /* 0x4000004000097882 */ /* 0x000fe20000000000 */
[----:B------:R-:W-:-:S03]  /*1b40*/  UMOV UR11, 0x40000040 ;  /* 0x40000040000b7882 */ /* 0x000fc60000000000 */
[----:B------:R-:W-:Y:S02]  /*1b50*/  UMOV UR8, UR6 ;  /* 0x0000000600087c82 */ /* 0x000fe40008000000 */
[----:B------:R-:W-:Y:S02]  /*1b60*/  UMOV UR10, UR7 ;  /* 0x00000007000a7c82 */ /* 0x000fe40008000000 */
[----:B------:R-:W-:Y:S01]  /*1b70*/  IGMMA.64x128x32.S8.S8 R24, gdesc[UR8], R24, gsb0 ;  /* 0x03600000081879f1 */ /* 0x000fe20008041018 */
[----:B------:R-:W-:Y:S02]  /*1b80*/  UIADD3 UR8, UR6, 0x2, URZ ;  /* 0x0000000206087890 */ /* 0x000fe4000fffe03f */
[----:B------:R-:W-:Y:S01]  /*1b90*/  UIADD3 UR10, UR7, 0x2, URZ ;  /* 0x00000002070a7890 */ /* 0x000fe2000fffe03f */
[----:B------:R-:W-:Y:S01]  /*1ba0*/  UMOV UR9, 0x40000040 ;  /* 0x4000004000097882 */ /* 0x000fe20000000000 */
[----:B------:R-:W-:Y:S01]  /*1bb0*/  UMOV UR11, 0x40000040 ;  /* 0x40000040000b7882 */ /* 0x000fe20000000000 */
[----:B------:R-:W-:-:S02]  /*1bc0*/  WARPGROUP.DEPBAR.LE gsb0, 0x0 ;  /* 0x00008000000079c5 */ /* 0x000fc40000010000 */
        /* <DEDUP_REMOVED lines=18> */
[----:B------:R-:W-:Y:S01]  /*1cf0*/  BPT.TRAP 0x1 ;  /* 0x000000040000795c */ /* 0x000fe20000300000 */
.L_x_27:
[----:B------:R-:W-:-:S13]  /*1d00*/  ISETP.NE.AND P1, PT, R101, RZ, PT ;  /* 0x000000ff6500720c */ /* 0x000fda0003f25270 */
[----:B01----:R-:W-:-:S04]  /*1d10*/  @P1 IMAD R4, R3, 0x8, R6 ;  /* 0x0000000803041824 */ /* 0x003fc800078e0206 */
[----:B------:R-:W-:-:S05]  /*1d20*/  @P1 VIADD R4, R4, 0x28 ;  /* 0x0000002804041836 */ /* 0x000fca0000000000 */
[----:B------:R-:W-:-:S04]  /*1d30*/  @P1 PRMT R4, R19, 0x654, R4 ;  /* 0x0000065413041816 */ /* 0x000fc80000000004 */
[----:B------:R0:W-:Y:S01]  /*1d40*/  @P1 SYNCS.ARRIVE.TRANS64.RED.A1T0 RZ, [R4+URZ], RZ ;  /* 0x000000ff04ff19a7 */ /* 0x0001e2000810043f */
[----:B------:R-:W-:-:S13]  /*1d50*/  ISETP.GT.U32.AND P1, PT, R18, 0x1, PT ;  /* 0x000000011200780c */ /* 0x000fda0003f24070 */
[----:B0-----:R-:W-:Y:S05]  /*1d60*/  @P1 BRA `(.L_x_28) ;  /* 0x0000000000041947 */ /* 0x001fea0003800000 */
[----:B------:R-:W-:Y:S01]  /*1d70*/  BPT.TRAP 0x1 ;  /* 0x000000040000795c */ /* 0x000fe20000300000 */
.L_x_28:
[----:B------:R-:W-:Y:S01]  /*1d80*/  UIADD3 UR5, UR5, 0x1, URZ ;  /* 0x0000000105057890 */ /* 0x000fe2000fffe03f */
[C---:B------:R-:W-:Y:S01]  /*1d90*/  ISETP.GT.AND P2, PT, R0.reuse, 0x1, PT ;  /* 0x000000010000780c */ /* 0x040fe20003f44270 */
[----:B------:R-:W-:Y:S02]  /*1da0*/  VIADD R3, R3, 0x1 ;  /* 0x0000000103037836 */ /* 0x000fe40000000000 */
[----:B------:R-:W-:Y:S01]  /*1db0*/  UISETP.NE.AND UP0, UPT, UR5, 0x5, UPT ;  /* 0x000000050500788c */ /* 0x000fe2000bf05270 */
[----:B------:R-:W-:Y:S02]  /*1dc0*/  VIADD R0, R0, 0xffffffff ;  /* 0xffffffff00007836 */ /* 0x000fe40000000000 */
[C---:B------:R-:W-:Y:S01]  /*1dd0*/  ISETP.NE.AND P1, PT, R3.reuse, 0x5, PT ;  /* 0x000000050300780c */ /* 0x040fe20003f25270 */
[----:B------:R-:W-:Y:S02]  /*1de0*/  USEL UR6, URZ, 0x1, UP0 ;  /* 0x000000013f067887 */ /* 0x000fe40008000000 */
[----:B------:R-:W-:Y:S01]  /*1df0*/  USEL UR5, UR5, URZ, UP0 ;  /* 0x0000003f05057287 */ /* 0x000fe20008000000 */
[----:B------:R-:W-:-:S03]  /*1e00*/  SEL R3, R3, RZ, P1 ;  /* 0x000000ff03037207 */ /* 0x000fc60000800000 */
[----:B------:R-:W-:Y:S01]  /*1e10*/  LOP3.LUT R7, R7, UR6, RZ, 0x3c, !PT ;  /* 0x0000000607077c12 */ /* 0x000fe2000f8e3cff */
[----:B------:R-:W-:Y:S07]  /*1e20*/  @P2 BRA `(.L_x_29) ;  /* 0xfffffff800f82947 */ /* 0x000fee000383ffff */
.L_x_22:
[----:B01----:R-:W0:Y:S02]  /*1e30*/  LDC R0, c[0x0][0x28c] ;  /* 0x0000a300ff007b82 */ /* 0x003e240000000800 */
[----:B0-----:R-:W-:-:S13]  /*1e40*/  ISETP.GE.AND P1, PT, R0, 0x1, PT ;  /* 0x000000010000780c */ /* 0x001fda0003f26270 */
[----:B------:R-:W-:Y:S05]  /*1e50*/  @!P1 BRA `(.L_x_30) ;  /* 0x0000000000449947 */ /* 0x000fea0003800000 */
[----:B------:R-:W-:Y:S05]  /*1e60*/  @!P0 BRA `(.L_x_31) ;  /* 0x0000000000048947 */ /* 0x000fea0003800000 */
[----:B------:R-:W-:Y:S01]  /*1e70*/  BPT.TRAP 0x1 ;  /* 0x000000040000795c */ /* 0x000fe20000300000 */
.L_x_31:
[----:B------:R-:W-:-:S13]  /*1e80*/  ISETP.NE.AND P0, PT, R101, RZ, PT ;  /* 0x000000ff6500720c */ /* 0x000fda0003f05270 */
[----:B------:R-:W-:-:S05]  /*1e90*/  VOTEU.ANY UP0, P0 ;  /* 0x00000000003f7886 */ /* 0x000fca0000000100 */
[----:B------:R-:W-:-:S06]  /*1ea0*/  @UP0 UIADD3 UR4, UR44, UR41, URZ ;  /* 0x000000292c040290 */ /* 0x000fcc000fffe03f */
[----:B------:R-:W-:Y:S02]  /*1eb0*/  IMAD.U32 R4, RZ, RZ, UR4 ;  /* 0x00000004ff047e24 */ /* 0x000fe4000f8e00ff */
[----:B------:R-:W-:Y:S02]  /*1ec0*/  IMAD.U32 R3, RZ, RZ, UR4 ;  /* 0x00000004ff037e24 */ /* 0x000fe4000f8e00ff */
[----:B------:R-:W-:-:S05]  /*1ed0*/  @P0 IMAD.WIDE.U32 R4, R4, -0x33333333, RZ ;  /* 0xcccccccd04040825 */ /* 0x000fca00078e00ff */
[----:B------:R-:W-:-:S05]  /*1ee0*/  @P0 SHF.R.U32.HI R0, RZ, 0x2, R5 ;  /* 0x00000002ff000819 */ /* 0x000fca0000011605 */
[----:B------:R-:W-:-:S04]  /*1ef0*/  @P0 IMAD R0, R0, -0x5, R3 ;  /* 0xfffffffb00000824 */ /* 0x000fc800078e0203 */
[----:B------:R-:W-:-:S04]  /*1f00*/  @P0 IMAD R0, R0, 0x8, R6 ;  /* 0x0000000800000824 */ /* 0x000fc800078e0206 */
[----:B------:R-:W-:-:S05]  /*1f10*/  @P0 VIADD R0, R0, 0x28 ;  /* 0x0000002800000836 */ /* 0x000fca0000000000 */
[----:B------:R-:W-:-:S04]  /*1f20*/  @P0 PRMT R0, R19, 0x654, R0 ;  /* 0x0000065413000816 */ /* 0x000fc80000000000 */
[----:B------:R0:W-:Y:S01]  /*1f30*/  @P0 SYNCS.ARRIVE.TRANS64.RED.A1T0 RZ, [R0+URZ], RZ ;  /* 0x000000ff00ff09a7 */ /* 0x0001e2000810043f */
[----:B------:R-:W-:-:S13]  /*1f40*/  ISETP.GT.U32.AND P0, PT, R18, 0x1, PT ;  /* 0x000000011200780c */ /* 0x000fda0003f04070 */
[----:B0-----:R-:W-:Y:S05]  /*1f50*/  @P0 BRA `(.L_x_30) ;  /* 0x0000000000040947 */ /* 0x001fea0003800000 */
[----:B------:R-:W-:Y:S01]  /*1f60*/  BPT.TRAP 0x1 ;  /* 0x000000040000795c */ /* 0x000fe20000300000 */
.L_x_30:
[----:B------:R-:W-:Y:S01]  /*1f70*/  UISETP.GE.U32.AND UP1, UPT, UR43, 0x5, UPT ;  /* 0x000000052b00788c */ /* 0x000fe2000bf26070 */
[----:B------:R-:W-:Y:S01]  /*1f80*/  IMAD.SHL.U32 R100, R100, 0x80, RZ ;  /* 0x0000008064647824 */ /* 0x000fe200078e00ff */
[----:B------:R-:W-:Y:S01]  /*1f90*/  UIADD3 UR41, UR43, UR41, URZ ;  /* 0x000000292b297290 */ /* 0x000fe2000fffe03f */
[----:B------:R-:W-:Y:S01]  /*1fa0*/  IMAD.SHL.U32 R10, R99, 0x80, RZ ;  /* 0x00000080630a7824 */ /* 0x000fe200078e00ff */
[----:B------:R-:W-:Y:S01]  /*1fb0*/  ULDC UR7, c[0x0][0x288] ;  /* 0x0000a20000077ab9 */ /* 0x000fe20000000800 */
[----:B------:R-:W-:Y:S01]  /*1fc0*/  IMAD.MOV.U32 R0, RZ, RZ, -0x1 ;  /* 0xffffffffff007424 */ /* 0x000fe200078e00ff */
[----:B------:R-:W-:Y:S01]  /*1fd0*/  UISETP.GT.U32.AND UP0, UPT, UR41, 0x4, UPT ;  /* 0x000000042900788c */ /* 0x000fe2000bf04070 */
[----:B------:R-:W-:-:S03]  /*1fe0*/  ISETP.GE.AND P0, PT, R100, UR7, PT ;  /* 0x0000000764007c0c */ /* 0x000fc6000bf06270 */
[----:B------:R-:W-:Y:S02]  /*1ff0*/  UISETP.LT.U32.AND UP0, UPT, UR43, 0x5, UP0 ;  /* 0x000000052b00788c */ /* 0x000fe40008701070 */
[----:B------:R-:W-:Y:S02]  /*2000*/  @UP1 UIMAD.WIDE.U32 UR4, UR41, -0x33333333, URZ ;  /* 0xcccccccd290418a5 */ /* 0x000fe4000f8e003f */
[----:B------:R-:W-:Y:S02]  /*2010*/  USEL UR6, URZ, 0x1, !UP0 ;  /* 0x000000013f067887 */ /* 0x000fe4000c000000 */
[----:B------:R-:W-:Y:S02]  /*2020*/  @UP1 USHF.R.U32.HI UR4, URZ, 0x2, UR5 ;  /* 0x000000023f041899 */ /* 0x000fe40008011605 */
[----:B------:R-:W-:Y:S01]  /*2030*/  ULOP3.LUT UR40, UR40, UR6, URZ, 0x3c, !UPT ;  /* 0x0000000628287292 */ /* 0x000fe2000f8e3c3f */
[----:B------:R-:W-:Y:S02]  /*2040*/  ULDC UR5, c[0x0][0x284] ;  /* 0x0000a10000057ab9 */ /* 0x000fe40000000800 */
[----:B------:R-:W-:Y:S01]  /*2050*/  ISETP.GE.OR P0, PT, R10, UR5, P0 ;  /* 0x000000050a007c0c */ /* 0x000fe20008706670 */
[----:B------:R-:W-:-:S12]  /*2060*/  @UP1 ULOP3.LUT UR40, UR40, 0x1, UR4, 0x78, !UPT ;  /* 0x0000000128281892 */ /* 0x000fd8000f8e7804 */
[----:B------:R-:W-:Y:S05]  /*2070*/  @P0 BRA `(.L_x_32) ;  /* 0x0000003000c80947 */ /* 0x000fea0003800000 */
[----:B------:R-:W0:Y:S01]  /*2080*/  LDC.64 R12, c[0x0][0x5c8] ;  /* 0x00017200ff0c7b82 */ /* 0x000e220000000a00 */
[----:B------:R-:W-:Y:S01]  /*2090*/  LOP3.LUT R8, R100, 0x6, R93, 0xf8, !PT ;  /* 0x0000000664087812 */ /* 0x000fe200078ef85d */
[----:B------:R-:W-:Y:S01]  /*20a0*/  ULDC.64 UR4, c[0x0][0x5d0] ;  /* 0x0001740000047ab9 */ /* 0x000fe20000000a00 */
[----:B------:R-:W-:Y:S01]  /*20b0*/  SHF.R.S32.HI R11, RZ, 0x1f, R22 ;  /* 0x0000001fff0b7819 */ /* 0x000fe20000011416 */
[----:B------:R-:W-:Y:S01]  /*20c0*/  IMAD.WIDE R14, R99, 0x80, R88 ;  /* 0x00000080630e7825 */ /* 0x000fe200078e0258 */
[--C-:B------:R-:W-:Y:S01]  /*20d0*/  SHF.R.S32.HI R9, RZ, 0x1f, R8.reuse ;  /* 0x0000001fff097819 */ /* 0x100fe20000011408 */
[----:B------:R-:W-:Y:S02]  /*20e0*/  BSSY B0, `(.L_x_32) ;  /* 0x000032b000007945 */ /* 0x000fe40003800000 */
[----:B------:R-:W-:Y:S02]  /*20f0*/  IMAD R3, R11, UR4, RZ ;  /* 0x000000040b037c24 */ /* 0x000fe4000f8e02ff */
[----:B------:R-:W-:-:S04]  /*2100*/  IMAD.WIDE.U32 R4, R22, UR4, R8 ;  /* 0x0000000416047c25 */ /* 0x000fc8000f8e0008 */
[----:B------:R-:W-:Y:S01]  /*2110*/  IMAD R3, R22, UR5, R3 ;  /* 0x0000000516037c24 */ /* 0x000fe2000f8e0203 */
[----:B------:R-:W-:Y:S01]  /*2120*/  ULDC.64 UR4, c[0x0][0x5c0] ;  /* 0x0001700000047ab9 */ /* 0x000fe20000000a00 */
[----:B------:R-:W-:Y:S02]  /*2130*/  IMAD.IADD R106, R97, 0x1, -R10 ;  /* 0x00000001616a7824 */ /* 0x000fe400078e0a0a */
[----:B------:R-:W-:Y:S02]  /*2140*/  IMAD.IADD R5, R5, 0x1, R3 ;  /* 0x0000000105057824 */ /* 0x000fe400078e0203 */
[-C--:B0-----:R-:W-:Y:S02]  /*2150*/  IMAD R3, R15, R12.reuse, RZ ;  /* 0x0000000c0f037224 */ /* 0x081fe400078e02ff */
[----:B------:R-:W-:-:S04]  /*2160*/  IMAD.WIDE.U32 R4, R14, R12, R4 ;  /* 0x0000000c0e047225 */ /* 0x000fc800078e0004 */
[----:B------:R-:W-:Y:S01]  /*2170*/  IMAD R3, R14, R13, R3 ;  /* 0x0000000d0e037224 */ /* 0x000fe200078e0203 */
[----:B------:R-:W-:-:S04]  /*2180*/  IADD3 R4, P0, R4, UR4, RZ ;  /* 0x0000000404047c10 */ /* 0x000fc8000ff1e0ff */
[----:B------:R-:W-:Y:S01]  /*2190*/  IADD3.X R5, R5, UR5, R3, P0, !PT ;  /* 0x0000000505057c10 */ /* 0x000fe200087fe403 */
[----:B------:R-:W-:Y:S01]  /*21a0*/  IMAD.IADD R3, R91, 0x1, -R100 ;  /* 0x000000015b037824 */ /* 0x000fe200078e0a64 */
[----:B-----5:R-:W-:Y:S02]  /*21b0*/  ISETP.NE.AND P0, PT, R90, RZ, PT ;  /* 0x000000ff5a00720c */ /* 0x020fe40003f05270 */
[----:B------:R-:W-:-:S04]  /*21c0*/  LEA R6, P1, R12, R4, 0x3 ;  /* 0x000000040c067211 */ /* 0x000fc800078218ff */
[----:B------:R-:W-:-:S07]  /*21d0*/  LEA.HI.X R7, R12, R5, R13, 0x3, P1 ;  /* 0x000000050c077211 */ /* 0x000fce00008f1c0d */
[----:B------:R-:W-:Y:S05]  /*21e0*/  @!P0 BRA `(.L_x_33) ;  /* 0x0000002400608947 */ /* 0x000fea0003800000 */
[----:B------:R-:W0:Y:S01]  /*21f0*/  LDC.64 R102, c[0x0][0x5b0] ;  /* 0x00016c00ff667b82 */ /* 0x000e220000000a00 */
[----:B------:R-:W-:Y:S01]  /*2200*/  ULDC.64 UR4, c[0x0][0x5b8] ;  /* 0x00016e0000047ab9 */ /* 0x000fe20000000a00 */
[----:B------:R-:W-:Y:S01]  /*2210*/  ISETP.GE.AND P1, PT, R106, 0x1, PT ;  /* 0x000000016a00780c */ /* 0x000fe20003f26270 */
[----:B------:R-:W-:Y:S01]  /*2220*/  IMAD R11, R11, UR4, RZ ;  /* 0x000000040b0b7c24 */ /* 0x000fe2000f8e02ff */
[----:B------:R-:W-:Y:S01]  /*2230*/  BSSY B1, `(.L_x_34) ;  /* 0x000000e000017945 */ /* 0x000fe20003800000 */
[C---:B------:R-:W-:Y:S01]  /*2240*/  IMAD.WIDE.U32 R20, R22.reuse, UR4, R8 ;  /* 0x0000000416147c25 */ /* 0x040fe2000f8e0008 */
[----:B------:R-:W-:Y:S02]  /*2250*/  ISETP.LT.OR P2, PT, R3, 0x1, !P1 ;  /* 0x000000010300780c */ /* 0x000fe40004f41670 */
[----:B------:R-:W1:Y:S01]  /*2260*/  LDC.64 R104, c[0x0][0x5a8] ;  /* 0x00016a00ff687b82 */ /* 0x000e620000000a00 */
[----:B------:R-:W-:Y:S02]  /*2270*/  IMAD R11, R22, UR5, R11 ;  /* 0x00000005160b7c24 */ /* 0x000fe4000f8e020b */
[----:B------:R-:W-:-:S02]  /*2280*/  IMAD.MOV.U32 R12, RZ, RZ, R20 ;  /* 0x000000ffff0c7224 */ /* 0x000fc400078e0014 */
[----:B------:R-:W-:Y:S02]  /*2290*/  IMAD.IADD R13, R21, 0x1, R11 ;  /* 0x00000001150d7824 */ /* 0x000fe400078e020b */
[-C--:B0-----:R-:W-:Y:S02]  /*22a0*/  IMAD R10, R15, R102.reuse, RZ ;  /* 0x000000660f0a7224 */ /* 0x081fe400078e02ff */
[----:B------:R-:W-:-:S04]  /*22b0*/  IMAD.WIDE.U32 R8, R14, R102, R12 ;  /* 0x000000660e087225 */ /* 0x000fc800078e000c */
[----:B------:R-:W-:Y:S01]  /*22c0*/  IMAD R99, R14, R103, R10 ;  /* 0x000000670e637224 */ /* 0x000fe200078e020a */
[----:B-1----:R-:W-:-:S04]  /*22d0*/  IADD3 R8, P0, R8, R104, RZ ;  /* 0x0000006808087210 */ /* 0x002fc80007f1e0ff */
[----:B------:R-:W-:Y:S01]  /*22e0*/  IADD3.X R9, R105, R9, R99, P0, !PT ;  /* 0x0000000969097210 */ /* 0x000fe200007fe463 */
[----:B------:R-:W-:Y:S08]  /*22f0*/  @P2 BRA `(.L_x_35) ;  /* 0x0000000000042947 */ /* 0x000ff00003800000 */
[----:B------:R0:W5:Y:S02]  /*2300*/  LDG.E.U8 R98, desc[UR38][R8.64] ;  /* 0x0000002608627981 */ /* 0x000164000c1e1100 */
.L_x_35:
[----:B------:R-:W-:Y:S05]  /*2310*/  BSYNC B1 ;  /* 0x0000000000017941 */ /* 0x000fea0003800000 */
.L_x_34:
[----:B-----5:R-:W-:Y:S01]  /*2320*/  LOP3.LUT R10, R98, 0xffff, RZ, 0xc0, !PT ;  /* 0x0000ffff620a7812 */ /* 0x020fe200078ec0ff */
[----:B------:R-:W-:Y:S01]  /*2330*/  BSSY B1, `(.L_x_36) ;  /* 0x0000010000017945 */ /* 0x000fe20003800000 */
[----:B------:R-:W-:Y:S02]  /*2340*/  SHF.L.U64.HI R11, R102, 0x3, R103 ;  /* 0x00000003660b7819 */ /* 0x000fe40000010267 */
[----:B------:R-:W-:Y:S01]  /*2350*/  PRMT R15, R10, 0x8880, RZ ;  /* 0x000088800a0f7816 */ /* 0x000fe200000000ff */
[----:B------:R-:W-:Y:S01]  /*2360*/  IMAD.SHL.U32 R10, R102, 0x8, RZ ;  /* 0x00000008660a7824 */ /* 0x000fe200078e00ff */
[----:B------:R-:W-:-:S03]  /*2370*/  ISETP.GE.AND P0, PT, R106, 0x9, PT ;  /* 0x000000096a00780c */ /* 0x000fc60003f06270 */
[----:B------:R-:W-:Y:S02]  /*2380*/  IMAD R22, R15, R90, RZ ;  /* 0x0000005a0f167224 */ /* 0x000fe400078e02ff */
[----:B------:R-:W-:-:S04]  /*2390*/  IMAD.WIDE.U32 R10, R14, R102, R10 ;  /* 0x000000660e0a7225 */ /* 0x000fc800078e000a */
[----:B------:R-:W-:Y:S01]  /*23a0*/  @!P2 IMAD R15, R24, R23, R22 ;  /* 0x00000017180fa224 */ /* 0x000fe200078e0216 */
[----:B------:R-:W-:Y:S01]  /*23b0*/  IADD3 R10, P3, P4, R20, R104, R10 ;  /* 0x00000068140a7210 */ /* 0x000fe20007c7e00a */
[----:B------:R-:W-:-:S03]  /*23c0*/  IMAD.IADD R14, R99, 0x1, R11 ;  /* 0x00000001630e7824 */ /* 0x000fc600078e020b */
[----:B------:R1:W-:Y:S01]  /*23d0*/  @!P2 STG.E.U8 desc[UR38][R4.64], R15 ;  /* 0x0000000f0400a986 */ /* 0x0003e2000c101126 */
[----:B------:R-:W-:-:S13]  /*23e0*/  ISETP.LT.OR P2, PT, R3, 0x2, !P1 ;  /* 0x000000020300780c */ /* 0x000fda0004f41670 */
[----:B-1----:R-:W-:Y:S05]  /*23f0*/  @P2 BRA `(.L_x_37) ;  /* 0x00000000000c2947 */ /* 0x002fea0003800000 */
[----:B------:R-:W2:Y:S02]  /*2400*/  LDG.E.U8 R98, desc[UR38][R8.64+0x1] ;  /* 0x0000012608627981 */ /* 0x000ea4000c1e1100 */
[----:B--2---:R-:W-:-:S05]  /*2410*/  PRMT R15, R98, 0x8880, RZ ;  /* 0x00008880620f7816 */ /* 0x004fca00000000ff */
[----:B------:R-:W-:-:S07]  /*2420*/  IMAD R22, R15, R90, RZ ;  /* 0x0000005a0f167224 */ /* 0x000fce00078e02ff */
.L_x_37:
[----:B------:R-:W-:Y:S05]  /*2430*/  BSYNC B1 ;  /* 0x0000000000017941 */ /* 0x000fea0003800000 */
.L_x_36:
[----:B------:R-:W-:Y:S01]  /*2440*/  IADD3.X R11, R13, R105, R14, P3, P4 ;  /* 0x000000690d0b7210 */ /* 0x000fe20001fe840e */
[----:B------:R-:W-:Y:S01]  /*2450*/  @!P2 IMAD R25, R25, R23, R22 ;  /* 0x000000171919a224 */ /* 0x000fe200078e0216 */
[C---:B------:R-:W-:Y:S01]  /*2460*/  ISETP.LT.OR P3, PT, R3.reuse, 0x1, !P0 ;  /* 0x000000010300780c */ /* 0x040fe20004761670 */
[----:B------:R-:W-:Y:S01]  /*2470*/  BSSY B1, `(.L_x_38) ;  /* 0x0000008000017945 */ /* 0x000fe20003800000 */
[C---:B------:R-:W-:Y:S02]  /*2480*/  ISETP.LT.OR P4, PT, R3.reuse, 0x9, !P1 ;  /* 0x000000090300780c */ /* 0x040fe40004f81670 */
[----:B------:R1:W-:Y:S01]  /*2490*/  @!P2 STG.E.U8 desc[UR38][R4.64+0x1], R25 ;  /* 0x000001190400a986 */ /* 0x0003e2000c101126 */
[----:B------:R-:W-:-:S08]  /*24a0*/  ISETP.LT.OR P2, PT, R3, 0x2, !P0 ;  /* 0x000000020300780c */ /* 0x000fd00004741670 */
[----:B------:R-:W-:Y:S05]  /*24b0*/  @P3 BRA `(.L_x_39) ;  /* 0x00000000000c3947 */ /* 0x000fea0003800000 */
[----:B------:R-:W2:Y:S02]  /*24c0*/  LDG.E.U8 R98, desc[UR38][R10.64] ;  /* 0x000000260a627981 */ /* 0x000ea4000c1e1100 */
[----:B--2---:R-:W-:-:S05]  /*24d0*/  PRMT R13, R98, 0x8880, RZ ;  /* 0x00008880620d7816 */ /* 0x004fca00000000ff */
[----:B------:R-:W-:-:S07]  /*24e0*/  IMAD R22, R13, R90, RZ ;  /* 0x0000005a0d167224 */ /* 0x000fce00078e02ff */
.L_x_39:
[----:B------:R-:W-:Y:S05]  /*24f0*/  BSYNC B1 ;  /* 0x0000000000017941 */ /* 0x000fea0003800000 */
.L_x_38:
[----:B------:R-:W-:Y:S01]  /*2500*/  @!P3 IMAD R13, R26, R23, R22 ;  /* 0x000000171a0db224 */ /* 0x000fe200078e0216 */
[----:B------:R-:W-:Y:S04]  /*2510*/  BSSY B1, `(.L_x_40) ;  /* 0x0000006000017945 */ /* 0x000fe80003800000 */
[----:B------:R2:W-:Y:S01]  /*2520*/  @!P3 STG.E.U8 desc[UR38][R6.64], R13 ;  /* 0x0000000d0600b986 */ /* 0x0005e2000c101126 */
[----:B------:R-:W-:Y:S05]  /*2530*/  @P2 BRA `(.L_x_41) ;  /* 0x00000000000c2947 */ /* 0x000fea0003800000 */
[----:B------:R-:W2:Y:S02]  /*2540*/  LDG.E.U8 R98, desc[UR38][R10.64+0x1] ;  /* 0x000001260a627981 */ /* 0x000ea4000c1e1100 */
[----:B--2---:R-:W-:-:S05]  /*2550*/  PRMT R13, R98, 0x8880, RZ ;  /* 0x00008880620d7816 */ /* 0x004fca00000000ff */
[----:B------:R-:W-:-:S07]  /*2560*/  IMAD R22, R13, R90, RZ ;  /* 0x0000005a0d167224 */ /* 0x000fce00078e02ff */
.L_x_41:
[----:B------:R-:W-:Y:S05]  /*2570*/  BSYNC B1 ;  /* 0x0000000000017941 */ /* 0x000fea0003800000 */
.L_x_40:
[----:B------:R-:W-:Y:S01]  /*2580*/  @!P2 IMAD R27, R27, R23, R22 ;  /* 0x000000171b1ba224 */ /* 0x000fe200078e0216 */
[----:B------:R-:W-:Y:S04]  /*2590*/  BSSY B1, `(.L_x_42) ;  /* 0x0000006000017945 */ /* 0x000fe80003800000 */
[----:B------:R3:W-:Y:S01]  /*25a0*/  @!P2 STG.E.U8 desc[UR38][R6.64+0x1], R27 ;  /* 0x0000011b0600a986 */ /* 0x0007e2000c101126 */
[----:B------:R-:W-:Y:S05]  /*25b0*/  @P4 BRA `(.L_x_43) ;  /* 0x00000000000c4947 */ /* 0x000fea0003800000 */
[----:B------:R-:W2:Y:S02]  /*25c0*/  LDG.E.U8 R98, desc[UR38][R8.64+0x8] ;  /* 0x0000082608627981 */ /* 0x000ea4000c1e1100 */
[----:B--2---:R-:W-:-:S05]  /*25d0*/  PRMT R13, R98, 0x8880, RZ ;  /* 0x00008880620d7816 */ /* 0x004fca00000000ff */
[----:B------:R-:W-:-:S07]  /*25e0*/  IMAD R22, R13, R90, RZ ;  /* 0x0000005a0d167224 */ /* 0x000fce00078e02ff */
.L_x_43:
[----:B------:R-:W-:Y:S05]  /*25f0*/  BSYNC B1 ;  /* 0x0000000000017941 */ /* 0x000fea0003800000 */
.L_x_42:
[C---:B------:R-:W-:Y:S01]  /*2600*/  ISETP.LT.OR P2, PT, R3.reuse, 0xa, !P1 ;  /* 0x0000000a0300780c */ /* 0x040fe20004f41670 */
[----:B--2---:R-:W-:Y:S01]  /*2610*/  @!P4 IMAD R13, R28, R23, R22 ;  /* 0x000000171c0dc224 */ /* 0x004fe200078e0216 */
[----:B------:R-:W-:Y:S01]  /*2620*/  BSSY B1, `(.L_x_44) ;  /* 0x0000008000017945 */ /* 0x000fe20003800000 */
[----:B------:R-:W-:-:S03]  /*2630*/  ISETP.LT.OR P3, PT, R3, 0x9, !P0 ;  /* 0x000000090300780c */ /* 0x000fc60004761670 */
[----:B------:R2:W-:Y:S01]  /*2640*/  @!P4 STG.E.U8 desc[UR38][R4.64+0x8], R13 ;  /* 0x0000080d0400c986 */ /* 0x0005e2000c101126 */
[----:B------:R-:W-:-:S06]  /*2650*/  ISETP.LT.OR P4, PT, R3, 0xa, !P0 ;  /* 0x0000000a0300780c */ /* 0x000fcc0004781670 */
[----:B------:R-:W-:Y:S07]  /*2660*/  @P2 BRA `(.L_x_45) ;  /* 0x00000000000c2947 */ /* 0x000fee0003800000 */
[----:B------:R-:W2:Y:S02]  /*2670*/  LDG.E.U8 R98, desc[UR38][R8.64+0x9] ;  /* 0x0000092608627981 */ /* 0x000ea4000c1e1100 */
[----:B--2---:R-:W-:-:S05]  /*2680*/  PRMT R13, R98, 0x8880, RZ ;  /* 0x00008880620d7816 */ /* 0x004fca00000000ff */
[----:B------:R-:W-:-:S07]  /*2690*/  IMAD R22, R13, R90, RZ ;  /* 0x0000005a0d167224 */ /* 0x000fce00078e02ff */
.L_x_45:
[----:B------:R-:W-:Y:S05]  /*26a0*/  BSYNC B1 ;  /* 0x0000000000017941 */ /* 0x000fea0003800000 */
.L_x_44:
[----:B------:R-:W-:Y:S01]  /*26b0*/  @!P2 IMAD R29, R29, R23, R22 ;  /* 0x000000171d1da224 */ /* 0x000fe200078e0216 */
[----:B------:R-:W-:Y:S04]  /*26c0*/  BSSY B1, `(.L_x_46) ;  /* 0x0000006000017945 */ /* 0x000fe80003800000 */
[----:B------:R4:W-:Y:S01]  /*26d0*/  @!P2 STG.E.U8 desc[UR38][R4.64+0x9], R29 ;  /* 0x0000091d0400a986 */ /* 0x0009e2000c101126 */
[----:B------:R-:W-:Y:S05]  /*26e0*/  @P3 BRA `(.L_x_47) ;  /* 0x00000000000c3947 */ /* 0x000fea0003800000 */
[----:B------:R-:W2:Y:S02]  /*26f0*/  LDG.E.U8 R98, desc[UR38][R10.64+0x8] ;  /* 0x000008260a627981 */ /* 0x000ea4000c1e1100 */
[----:B--2---:R-:W-:-:S05]  /*2700*/  PRMT R13, R98, 0x8880, RZ ;  /* 0x00008880620d7816 */ /* 0x004fca00000000ff */
[----:B------:R-:W-:-:S07]  /*2710*/  IMAD R22, R13, R90, RZ ;  /* 0x0000005a0d167224 */ /* 0x000fce00078e02ff */
.L_x_47:
[----:B------:R-:W-:Y:S05]  /*2720*/  BSYNC B1 ;  /* 0x0000000000017941 */ /* 0x000fea0003800000 */
.L_x_46:
[----:B--2---:R-:W-:Y:S01]  /*2730*/  @!P3 IMAD R13, R30, R23, R22 ;  /* 0x000000171e0db224 */ /* 0x004fe200078e0216 */
[----:B------:R-:W-:Y:S04]  /*2740*/  BSSY B1, `(.L_x_48) ;  /* 0x0000006000017945 */ /* 0x000fe80003800000 */
[----:B------:R2:W-:Y:S01]  /*2750*/  @!P3 STG.E.U8 desc[UR38][R6.64+0x8], R13 ;  /* 0x0000080d0600b986 */ /* 0x0005e2000c101126 */
[----:B------:R-:W-:Y:S05]  /*2760*/  @P4 BRA `(.L_x_49) ;  /* 0x00000000000c4947 */ /* 0x000fea0003800000 */
[----:B------:R-:W2:Y:S02]  /*2770*/  LDG.E.U8 R98, desc[UR38][R10.64+0x9] ;  /* 0x000009260a627981 */ /* 0x000ea4000c1e1100 */
[----:B--2---:R-:W-:-:S05]  /*2780*/  PRMT R13, R98, 0x8880, RZ ;  /* 0x00008880620d7816 */ /* 0x004fca00000000ff */
[----:B------:R-:W-:-:S07]  /*2790*/  IMAD R22, R13, R90, RZ ;  /* 0x0000005a0d167224 */ /* 0x000fce00078e02ff */
.L_x_49:
[----:B------:R-:W-:Y:S05]  /*27a0*/  BSYNC B1 ;  /* 0x0000000000017941 */ /* 0x000fea0003800000 */
.L_x_48:
[----:B------:R-:W-:Y:S01]  /*27b0*/  ISETP.LT.OR P2, PT, R3, 0x11, !P1 ;  /* 0x000000110300780c */ /* 0x000fe20004f41670 */
[----:B------:R-:W-:Y:S01]  /*27c0*/  @!P4 IMAD R31, R31, R23, R22 ;  /* 0x000000171f1fc224 */ /* 0x000fe200078e0216 */
        /* <DEDUP_REMOVED lines=8> */
.L_x_51:
[----:B------:R-:W-:Y:S05]  /*2850*/  BSYNC B1 ;  /* 0x0000000000017941 */ /* 0x000fea0003800000 */
.L_x_50:
[----:B--2---:R-:W-:Y:S01]  /*2860*/  @!P2 IMAD R13, R32, R23, R22 ;  /* 0x00000017200da224 */ /* 0x004fe200078e0216 */
[----:B------:R-:W-:Y:S04]  /*2870*/  BSSY B1, `(.L_x_52) ;  /* 0x0000006000017945 */ /* 0x000fe80003800000 */
[----:B------:R2:W-:Y:S01]  /*2880*/  @!P2 STG.E.U8 desc[UR38][R4.64+0x10], R13 ;  /* 0x0000100d0400a986 */ /* 0x0005e2000c101126 */
[----:B------:R-:W-:Y:S05]  /*2890*/  @P3 BRA `(.L_x_53) ;  /* 0x00000000000c3947 */ /* 0x000fea0003800000 */
[----:B------:R-:W2:Y:S02]  /*28a0*/  LDG.E.U8 R98, desc[UR38][R8.64+0x11] ;  /* 0x0000112608627981 */ /* 0x000ea4000c1e1100 */
[----:B--2---:R-:W-:-:S05]  /*28b0*/  PRMT R13, R98, 0x8880, RZ ;  /* 0x00008880620d7816 */ /* 0x004fca00000000ff */
[----:B------:R-:W-:-:S07]  /*28c0*/  IMAD R22, R13, R90, RZ ;  /* 0x0000005a0d167224 */ /* 0x000fce00078e02ff */
.L_x_53:
[----:B------:R-:W-:Y:S05]  /*28d0*/  BSYNC B1 ;  /* 0x0000000000017941 */ /* 0x000fea0003800000 */
.L_x_52:
[----:B------:R-:W-:Y:S01]  /*28e0*/  @!P3 IMAD R33, R33, R23, R22 ;  /* 0x000000172121b224 */ /* 0x000fe200078e0216 */
[----:B------:R-:W-:Y:S04]  /*28f0*/  BSSY B1, `(.L_x_54) ;  /* 0x0000006000017945 */ /* 0x000fe80003800000 */
[----:B------:R0:W-:Y:S01]  /*2900*/  @!P3 STG.E.U8 desc[UR38][R4.64+0x11], R33 ;  /* 0x000011210400b986 */ /* 0x0001e2000c101126 */
[----:B------:R-:W-:Y:S05]  /*2910*/  @P4 BRA `(.L_x_55) ;  /* 0x00000000000c4947 */ /* 0x000fea0003800000 */
[----:B------:R-:W2:Y:S02]  /*2920*/  LDG.E.U8 R98, desc[UR38][R10.64+0x10] ;  /* 0x000010260a627981 */ /* 0x000ea4000c1e1100 */
[----:B--2---:R-:W-:-:S05]  /*2930*/  PRMT R13, R98, 0x8880, RZ ;  /* 0x00008880620d7816 */ /* 0x004fca00000000ff */
[----:B------:R-:W-:-:S07]  /*2940*/  IMAD R22, R13, R90, RZ ;  /* 0x0000005a0d167224 */ /* 0x000fce00078e02ff */
.L_x_55:
[----:B------:R-:W-:Y:S05]  /*2950*/  BSYNC B1 ;  /* 0x0000000000017941 */ /* 0x000fea0003800000 */
.L_x_54:
        /* <DEDUP_REMOVED lines=10> */
.L_x_57:
[----:B------:R-:W-:Y:S05]  /*2a00*/  BSYNC B1 ;  /* 0x0000000000017941 */ /* 0x000fea0003800000 */
.L_x_56:
[----:B------:R-:W-:Y:S01]  /*2a10*/  @!P2 IMAD R35, R35, R23, R22 ;  /* 0x000000172323a224 */ /* 0x000fe200078e0216 */
[----:B------:R-:W-:Y:S04]  /*2a20*/  BSSY B1, `(.L_x_58) ;  /* 0x0000006000017945 */ /* 0x000fe80003800000 */
[----:B------:R0:W-:Y:S01]  /*2a30*/  @!P2 STG.E.U8 desc[UR38][R6.64+0x11], R35 ;  /* 0x000011230600a986 */ /* 0x0001e2000c101126 */
[----:B------:R-:W-:Y:S05]  /*2a40*/  @P3 BRA `(.L_x_59) ;  /* 0x00000000000c3947 */ /* 0x000fea0003800000 */
[----:B------:R-:W2:Y:S02]  /*2a50*/  LDG.E.U8 R98, desc[UR38][R8.64+0x18] ;  /* 0x0000182608627981 */ /* 0x000ea4000c1e1100 */
[----:B--2---:R-:W-:-:S05]  /*2a60*/  PRMT R13, R98, 0x8880, RZ ;  /* 0x00008880620d7816 */ /* 0x004fca00000000ff */
[----:B------:R-:W-:-:S07]  /*2a70*/  IMAD R22, R13, R90, RZ ;  /* 0x0000005a0d167224 */ /* 0x000fce00078e02ff */
.L_x_59:
[----:B------:R-:W-:Y:S05]  /*2a80*/  BSYNC B1 ;  /* 0x0000000000017941 */ /* 0x000fea0003800000 */
.L_x_58:
[----:B--2---:R-:W-:Y:S01]  /*2a90*/  @!P3 IMAD R13, R36, R23, R22 ;  /* 0x00000017240db224 */ /* 0x004fe200078e0216 */
[----:B------:R-:W-:Y:S04]  /*2aa0*/  BSSY B1, `(.L_x_60) ;  /* 0x0000006000017945 */ /* 0x000fe80003800000 */
[----:B------:R2:W-:Y:S01]  /*2ab0*/  @!P3 STG.E.U8 desc[UR38][R4.64+0x18], R13 ;  /* 0x0000180d0400b986 */ /* 0x0005e2000c101126 */
[----:B------:R-:W-:Y:S05]  /*2ac0*/  @P4 BRA `(.L_x_61) ;  /* 0x00000000000c4947 */ /* 0x000fea0003800000 */
[----:B------:R-:W2:Y:S02]  /*2ad0*/  LDG.E.U8 R98, desc[UR38][R8.64+0x19] ;  /* 0x0000192608627981 */ /* 0x000ea4000c1e1100 */
[----:B--2---:R-:W-:-:S05]  /*2ae0*/  PRMT R13, R98, 0x8880, RZ ;  /* 0x00008880620d7816 */ /* 0x004fca00000000ff */
[----:B------:R-:W-:-:S07]  /*2af0*/  IMAD R22, R13, R90, RZ ;  /* 0x0000005a0d167224 */ /* 0x000fce00078e02ff */
.L_x_61:
[----:B------:R-:W-:Y:S05]  /*2b00*/  BSYNC B1 ;  /* 0x0000000000017941 */ /* 0x000fea0003800000 */
.L_x_60:
        /* <DEDUP_REMOVED lines=10> */
.L_x_63:
[----:B------:R-:W-:Y:S05]  /*2bb0*/  BSYNC B1 ;  /* 0x0000000000017941 */ /* 0x000fea0003800000 */
.L_x_62:
[----:B--2---:R-:W-:Y:S01]  /*2bc0*/  @!P2 IMAD R13, R38, R23, R22 ;  /* 0x00000017260da224 */ /* 0x004fe200078e0216 */
[----:B------:R-:W-:Y:S04]  /*2bd0*/  BSSY B1, `(.L_x_64) ;  /* 0x0000006000017945 */ /* 0x000fe80003800000 */
[----:B------:R2:W-:Y:S01]  /*2be0*/  @!P2 STG.E.U8 desc[UR38][R6.64+0x18], R13 ;  /* 0x0000180d0600a986 */ /* 0x0005e2000c101126 */
[----:B------:R-:W-:Y:S05]  /*2bf0*/  @P3 BRA `(.L_x_65) ;  /* 0x00000000000c3947 */ /* 0x000fea0003800000 */
[----:B------:R-:W2:Y:S02]  /*2c00*/  LDG.E.U8 R98, desc[UR38][R10.64+0x19] ;  /* 0x000019260a627981 */ /* 0x000ea4000c1e1100 */
[----:B--2---:R-:W-:-:S05]  /*2c10*/  PRMT R13, R98, 0x8880, RZ ;  /* 0x00008880620d7816 */ /* 0x004fca00000000ff */
[----:B------:R-:W-:-:S07]  /*2c20*/  IMAD R22, R13, R90, RZ ;  /* 0x0000005a0d167224 */ /* 0x000fce00078e02ff */
.L_x_65:
[----:B------:R-:W-:Y:S05]  /*2c30*/  BSYNC B1 ;  /* 0x0000000000017941 */ /* 0x000fea0003800000 */
.L_x_64:
[----:B------:R-:W-:Y:S01]  /*2c40*/  @!P3 IMAD R39, R39, R23, R22 ;  /* 0x000000172727b224 */ /* 0x000fe200078e0216 */
[----:B------:R-:W-:Y:S04]  /*2c50*/  BSSY B1, `(.L_x_66) ;  /* 0x0000006000017945 */ /* 0x000fe80003800000 */
[----:B------:R0:W-:Y:S01]  /*2c60*/  @!P3 STG.E.U8 desc[UR38][R6.64+0x19], R39 ;  /* 0x000019270600b986 */ /* 0x0001e2000c101126 */
[----:B------:R-:W-:Y:S05]  /*2c70*/  @P4 BRA `(.L_x_67) ;  /* 0x00000000000c4947 */ /* 0x000fea0003800000 */
[----:B------:R-:W2:Y:S02]  /*2c80*/  LDG.E.U8 R98, desc[UR38][R8.64+0x20] ;  /* 0x0000202608627981 */ /* 0x000ea4000c1e1100 */
[----:B--2---:R-:W-:-:S05]  /*2c90*/  PRMT R13, R98, 0x8880, RZ ;  /* 0x00008880620d7816 */ /* 0x004fca00000000ff */
[----:B------:R-:W-:-:S07]  /*2ca0*/  IMAD R22, R13, R90, RZ ;  /* 0x0000005a0d167224 */ /* 0x000fce00078e02ff */
.L_x_67:
[----:B------:R-:W-:Y:S05]  /*2cb0*/  BSYNC B1 ;  /* 0x0000000000017941 */ /* 0x000fea0003800000 */
.L_x_66:
        /* <DEDUP_REMOVED lines=10> */
.L_x_69:
[----:B------:R-:W-:Y:S05]  /*2d60*/  BSYNC B1 ;  /* 0x0000000000017941 */ /* 0x000fea0003800000 */
.L_x_68:
[----:B------:R-:W-:Y:S01]  /*2d70*/  @!P2 IMAD R41, R41, R23, R22 ;  /* 0x000000172929a224 */ /* 0x000fe200078e0216 */
[----:B------:R-:W-:Y:S04]  /*2d80*/  BSSY B1, `(.L_x_70) ;  /* 0x0000006000017945 */ /* 0x000fe80003800000 */
[----:B------:R0:W-:Y:S01]  /*2d90*/  @!P2 STG.E.U8 desc[UR38][R4.64+0x21], R41 ;  /* 0x000021290400a986 */ /* 0x0001e2000c101126 */
[----:B------:R-:W-:Y:S05]  /*2da0*/  @P3 BRA `(.L_x_71) ;  /* 0x00000000000c3947 */ /* 0x000fea0003800000 */
[----:B------:R-:W2:Y:S02]  /*2db0*/  LDG.E.U8 R98, desc[UR38][R10.64+0x20] ;  /* 0x000020260a627981 */ /* 0x000ea4000c1e1100 */
[----:B--2---:R-:W-:-:S05]  /*2dc0*/  PRMT R13, R98, 0x8880, RZ ;  /* 0x00008880620d7816 */ /* 0x004fca00000000ff */
[----:B------:R-:W-:-:S07]  /*2dd0*/  IMAD R22, R13, R90, RZ ;  /* 0x0000005a0d167224 */ /* 0x000fce00078e02ff */
.L_x_71:
[----:B------:R-:W-:Y:S05]  /*2de0*/  BSYNC B1 ;  /* 0x0000000000017941 */ /* 0x000fea0003800000 */
.L_x_70:
[----:B--2---:R-:W-:Y:S01]  /*2df0*/  @!P3 IMAD R13, R42, R23, R22 ;  /* 0x000000172a0db224 */ /* 0x004fe200078e0216 */
[----:B------:R-:W-:Y:S04]  /*2e00*/  BSSY B1, `(.L_x_72) ;  /* 0x0000006000017945 */ /* 0x000fe80003800000 */
[----:B------:R2:W-:Y:S01]  /*2e10*/  @!P3 STG.E.U8 desc[UR38][R6.64+0x20], R13 ;  /* 0x0000200d0600b986 */ /* 0x0005e2000c101126 */
[----:B------:R-:W-:Y:S05]  /*2e20*/  @P4 BRA `(.L_x_73) ;  /* 0x00000000000c4947 */ /* 0x000fea0003800000 */
[----:B------:R-:W2:Y:S02]  /*2e30*/  LDG.E.U8 R98, desc[UR38][R10.64+0x21] ;  /* 0x000021260a627981 */ /* 0x000ea4000c1e1100 */
[----:B--2---:R-:W-:-:S05]  /*2e40*/  PRMT R13, R98, 0x8880, RZ ;  /* 0x00008880620d7816 */ /* 0x004fca00000000ff */
[----:B------:R-:W-:-:S07]  /*2e50*/  IMAD R22, R13, R90, RZ ;  /* 0x0000005a0d167224 */ /* 0x000fce00078e02ff */
.L_x_73:
[----:B------:R-:W-:Y:S05]  /*2e60*/  BSYNC B1 ;  /* 0x0000000000017941 */ /* 0x000fea0003800000 */
.L_x_72:
        /* <DEDUP_REMOVED lines=10> */
.L_x_75:
[----:B------:R-:W-:Y:S05]  /*2f10*/  BSYNC B1 ;  /* 0x0000000000017941 */ /* 0x000fea0003800000 */
.L_x_74:
[----:B--2---:R-:W-:Y:S01]  /*2f20*/  @!P2 IMAD R13, R44, R23, R22 ;  /* 0x000000172c0da224 */ /* 0x004fe200078e0216 */
[----:B------:R-:W-:Y:S04]  /*2f30*/  BSSY B1, `(.L_x_76) ;  /* 0x0000006000017945 */ /* 0x000fe80003800000 */
[----:B------:R2:W-:Y:S01]  /*2f40*/  @!P2 STG.E.U8 desc[UR38][R4.64+0x28], R13 ;  /* 0x0000280d0400a986 */ /* 0x0005e2000c101126 */
[----:B------:R-:W-:Y:S05]  /*2f50*/  @P3 BRA `(.L_x_77) ;  /* 0x00000000000c3947 */ /* 0x000fea0003800000 */
[----:B------:R-:W2:Y:S02]  /*2f60*/  LDG.E.U8 R98, desc[UR38][R8.64+0x29] ;  /* 0x0000292608627981 */ /* 0x000ea4000c1e1100 */
[----:B--2---:R-:W-:-:S05]  /*2f70*/  PRMT R13, R98, 0x8880, RZ ;  /* 0x00008880620d7816 */ /* 0x004fca00000000ff */
[----:B------:R-:W-:-:S07]  /*2f80*/  IMAD R22, R13, R90, RZ ;  /* 0x0000005a0d167224 */ /* 0x000fce00078e02ff */
.L_x_77:
[----:B------:R-:W-:Y:S05]  /*2f90*/  BSYNC B1 ;  /* 0x0000000000017941 */ /* 0x000fea0003800000 */
.L_x_76:
[----:B------:R-:W-:Y:S01]  /*2fa0*/  @!P3 IMAD R45, R45, R23, R22 ;  /* 0x000000172d2db224 */ /* 0x000fe200078e0216 */
[----:B------:R-:W-:Y:S04]  /*2fb0*/  BSSY B1, `(.L_x_78) ;  /* 0x0000006000017945 */ /* 0x000fe80003800000 */
[----:B------:R0:W-:Y:S01]  /*2fc0*/  @!P3 STG.E.U8 desc[UR38][R4.64+0x29], R45 ;  /* 0x0000292d0400b986 */ /* 0x0001e2000c101126 */
[----:B------:R-:W-:Y:S05]  /*2fd0*/  @P4 BRA `(.L_x_79) ;  /* 0x00000000000c4947 */ /* 0x000fea0003800000 */
[----:B------:R-:W2:Y:S02]  /*2fe0*/  LDG.E.U8 R98, desc[UR38][R10.64+0x28] ;  /* 0x000028260a627981 */ /* 0x000ea4000c1e1100 */
[----:B--2---:R-:W-:-:S05]  /*2ff0*/  PRMT R13, R98, 0x8880, RZ ;  /* 0x00008880620d7816 */ /* 0x004fca00000000ff */
[----:B------:R-:W-:-:S07]  /*3000*/  IMAD R22, R13, R90, RZ ;  /* 0x0000005a0d167224 */ /* 0x000fce00078e02ff */
.L_x_79:
[----:B------:R-:W-:Y:S05]  /*3010*/  BSYNC B1 ;  /* 0x0000000000017941 */ /* 0x000fea0003800000 */
.L_x_78:
        /* <DEDUP_REMOVED lines=10> */
.L_x_81:
[----:B------:R-:W-:Y:S05]  /*30c0*/  BSYNC B1 ;  /* 0x0000000000017941 */ /* 0x000fea0003800000 */
.L_x_80:
[----:B------:R-:W-:Y:S01]  /*30d0*/  @!P2 IMAD R47, R47, R23, R22 ;  /* 0x000000172f2fa224 */ /* 0x000fe200078e0216 */
[----:B------:R-:W-:Y:S04]  /*30e0*/  BSSY B1, `(.L_x_82) ;  /* 0x0000006000017945 */ /* 0x000fe80003800000 */
[----:B------:R0:W-:Y:S01]  /*30f0*/  @!P2 STG.E.U8 desc[UR38][R6.64+0x29], R47 ;  /* 0x0000292f0600a986 */ /* 0x0001e2000c101126 */
[----:B------:R-:W-:Y:S05]  /*3100*/  @P3 BRA `(.L_x_83) ;  /* 0x00000000000c3947 */ /* 0x000fea0003800000 */
[----:B------:R-:W2:Y:S02]  /*3110*/  LDG.E.U8 R98, desc[UR38][R8.64+0x30] ;  /* 0x0000302608627981 */ /* 0x000ea4000c1e1100 */
[----:B--2---:R-:W-:-:S05]  /*3120*/  PRMT R13, R98, 0x8880, RZ ;  /* 0x00008880620d7816 */ /* 0x004fca00000000ff */
[----:B------:R-:W-:-:S07]  /*3130*/  IMAD R22, R13, R90, RZ ;  /* 0x0000005a0d167224 */ /* 0x000fce00078e02ff */
.L_x_83:
[----:B------:R-:W-:Y:S05]  /*3140*/  BSYNC B1 ;  /* 0x0000000000017941 */ /* 0x000fea0003800000 */
.L_x_82:
[----:B--2---:R-:W-:Y:S01]  /*3150*/  @!P3 IMAD R13, R48, R23, R22 ;  /* 0x00000017300db224 */ /* 0x004fe200078e0216 */
[----:B------:R-:W-:Y:S04]  /*3160*/  BSSY B1, `(.L_x_84) ;  /* 0x0000006000017945 */ /* 0x000fe80003800000 */
[----:B------:R2:W-:Y:S01]  /*3170*/  @!P3 STG.E.U8 desc[UR38][R4.64+0x30], R13 ;  /* 0x0000300d0400b986 */ /* 0x0005e2000c101126 */
[----:B------:R-:W-:Y:S05]  /*3180*/  @P4 BRA `(.L_x_85) ;  /* 0x00000000000c4947 */ /* 0x000fea0003800000 */
[----:B------:R-:W2:Y:S02]  /*3190*/  LDG.E.U8 R98, desc[UR38][R8.64+0x31] ;  /* 0x0000312608627981 */ /* 0x000ea4000c1e1100 */
[----:B--2---:R-:W-:-:S05]  /*31a0*/  PRMT R13, R98, 0x8880, RZ ;  /* 0x00008880620d7816 */ /* 0x004fca00000000ff */
[----:B------:R-:W-:-:S07]  /*31b0*/  IMAD R22, R13, R90, RZ ;  /* 0x0000005a0d167224 */ /* 0x000fce00078e02ff */
.L_x_85:
[----:B------:R-:W-:Y:S05]  /*31c0*/  BSYNC B1 ;  /* 0x0000000000017941 */ /* 0x000fea0003800000 */
.L_x_84:
        /* <DEDUP_REMOVED lines=10> */
.L_x_87:
[----:B------:R-:W-:Y:S05]  /*3270*/  BSYNC B1 ;  /* 0x0000000000017941 */ /* 0x000fea0003800000 */
.L_x_86:
[----:B--2---:R-:W-:Y:S01]  /*3280*/  @!P2 IMAD R13, R50, R23, R22 ;  /* 0x00000017320da224 */ /* 0x004fe200078e0216 */
[----:B------:R-:W-:Y:S04]  /*3290*/  BSSY B1, `(.L_x_88) ;  /* 0x0000006000017945 */ /* 0x000fe80003800000 */
[----:B------:R2:W-:Y:S01]  /*32a0*/  @!P2 STG.E.U8 desc[UR38][R6.64+0x30], R13 ;  /* 0x0000300d0600a986 */ /* 0x0005e2000c101126 */
[----:B------:R-:W-:Y:S05]  /*32b0*/  @P3 BRA `(.L_x_89) ;  /* 0x00000000000c3947 */ /* 0x000fea0003800000 */
[----:B------:R-:W2:Y:S02]  /*32c0*/  LDG.E.U8 R98, desc[UR38][R10.64+0x31] ;  /* 0x000031260a627981 */ /* 0x000ea4000c1e1100 */
[----:B--2---:R-:W-:-:S05]  /*32d0*/  PRMT R13, R98, 0x8880, RZ ;  /* 0x00008880620d7816 */ /* 0x004fca00000000ff */
[----:B------:R-:W-:-:S07]  /*32e0*/  IMAD R22, R13, R90, RZ ;  /* 0x0000005a0d167224 */ /* 0x000fce00078e02ff */
.L_x_89:
[----:B------:R-:W-:Y:S05]  /*32f0*/  BSYNC B1 ;  /* 0x0000000000017941 */ /* 0x000fea0003800000 */
.L_x_88:
[----:B------:R-:W-:Y:S01]  /*3300*/  @!P3 IMAD R51, R51, R23, R22 ;  /* 0x000000173333b224 */ /* 0x000fe200078e0216 */
[----:B------:R-:W-:Y:S04]  /*3310*/  BSSY B1, `(.L_x_90) ;  /* 0x0000006000017945 */ /* 0x000fe80003800000 */
[----:B------:R0:W-:Y:S01]  /*3320*/  @!P3 STG.E.U8 desc[UR38][R6.64+0x31], R51 ;  /* 0x000031330600b986 */ /* 0x0001e2000c101126 */
[----:B------:R-:W-:Y:S05]  /*3330*/  @P4 BRA `(.L_x_91) ;  /* 0x00000000000c4947 */ /* 0x000fea0003800000 */
[----:B------:R-:W2:Y:S02]  /*3340*/  LDG.E.U8 R98, desc[UR38][R8.64+0x38] ;  /* 0x0000382608627981 */ /* 0x000ea4000c1e1100 */
[----:B--2---:R-:W-:-:S05]  /*3350*/  PRMT R13, R98, 0x8880, RZ ;  /* 0x00008880620d7816 */ /* 0x004fca00000000ff */
[----:B------:R-:W-:-:S07]  /*3360*/  IMAD R22, R13, R90, RZ ;  /* 0x0000005a0d167224 */ /* 0x000fce00078e02ff */
.L_x_91:
[----:B------:R-:W-:Y:S05]  /*3370*/  BSYNC B1 ;  /* 0x0000000000017941 */ /* 0x000fea0003800000 */
.L_x_90:
        /* <DEDUP_REMOVED lines=10> */
.L_x_93:
[----:B------:R-:W-:Y:S05]  /*3420*/  BSYNC B1 ;  /* 0x0000000000017941 */ /* 0x000fea0003800000 */
.L_x_92:
[----:B------:R-:W-:Y:S01]  /*3430*/  @!P2 IMAD R53, R53, R23, R22 ;  /* 0x000000173535a224 */ /* 0x000fe200078e0216 */
[----:B------:R-:W-:Y:S04]  /*3440*/  BSSY B1, `(.L_x_94) ;  /* 0x0000006000017945 */ /* 0x000fe80003800000 */
[----:B------:R0:W-:Y:S01]  /*3450*/  @!P2 STG.E.U8 desc[UR38][R4.64+0x39], R53 ;  /* 0x000039350400a986 */ /* 0x0001e2000c101126 */
[----:B------:R-:W-:Y:S05]  /*3460*/  @P3 BRA `(.L_x_95) ;  /* 0x00000000000c3947 */ /* 0x000fea0003800000 */
[----:B------:R-:W2:Y:S02]  /*3470*/  LDG.E.U8 R98, desc[UR38][R10.64+0x38] ;  /* 0x000038260a627981 */ /* 0x000ea4000c1e1100 */
[----:B--2---:R-:W-:-:S05]  /*3480*/  PRMT R13, R98, 0x8880, RZ ;  /* 0x00008880620d7816 */ /* 0x004fca00000000ff */
[----:B------:R-:W-:-:S07]  /*3490*/  IMAD R22, R13, R90, RZ ;  /* 0x0000005a0d167224 */ /* 0x000fce00078e02ff */
.L_x_95:
[----:B------:R-:W-:Y:S05]  /*34a0*/  BSYNC B1 ;  /* 0x0000000000017941 */ /* 0x000fea0003800000 */
.L_x_94:
[----:B--2---:R-:W-:Y:S01]  /*34b0*/  @!P3 IMAD R13, R54, R23, R22 ;  /* 0x00000017360db224 */ /* 0x004fe200078e0216 */
[----:B------:R-:W-:Y:S04]  /*34c0*/  BSSY B1, `(.L_x_96) ;  /* 0x0000006000017945 */ /* 0x000fe80003800000 */
[----:B------:R2:W-:Y:S01]  /*34d0*/  @!P3 STG.E.U8 desc[UR38][R6.64+0x38], R13 ;  /* 0x0000380d0600b986 */ /* 0x0005e2000c101126 */
[----:B------:R-:W-:Y:S05]  /*34e0*/  @P4 BRA `(.L_x_97) ;  /* 0x00000000000c4947 */ /* 0x000fea0003800000 */
[----:B------:R-:W2:Y:S02]  /*34f0*/  LDG.E.U8 R98, desc[UR38][R10.64+0x39] ;  /* 0x000039260a627981 */ /* 0x000ea4000c1e1100 */
[----:B--2---:R-:W-:-:S05]  /*3500*/  PRMT R13, R98, 0x8880, RZ ;  /* 0x00008880620d7816 */ /* 0x004fca00000000ff */
[----:B------:R-:W-:-:S07]  /*3510*/  IMAD R22, R13, R90, RZ ;  /* 0x0000005a0d167224 */ /* 0x000fce00078e02ff */
.L_x_97:
[----:B------:R-:W-:Y:S05]  /*3520*/  BSYNC B1 ;  /* 0x0000000000017941 */ /* 0x000fea0003800000 */
.L_x_96:
        /* <DEDUP_REMOVED lines=10> */
.L_x_99:
[----:B------:R-:W-:Y:S05]  /*35d0*/  BSYNC B1 ;  /* 0x0000000000017941 */ /* 0x000fea0003800000 */
.L_x_98:
[----:B--2---:R-:W-:Y:S01]  /*35e0*/  @!P2 IMAD R13, R56, R23, R22 ;  /* 0x00000017380da224 */ /* 0x004fe200078e0216 */
[----:B------:R-:W-:Y:S04]  /*35f0*/  BSSY B1, `(.L_x_100) ;  /* 0x0000006000017945 */ /* 0x000fe80003800000 */
[----:B------:R2:W-:Y:S01]  /*3600*/  @!P2 STG.E.U8 desc[UR38][R4.64+0x40], R13 ;  /* 0x0000400d0400a986 */ /* 0x0005e2000c101126 */
[----:B------:R-:W-:Y:S05]  /*3610*/  @P3 BRA `(.L_x_101) ;  /* 0x00000000000c3947 */ /* 0x000fea0003800000 */
[----:B------:R-:W2:Y:S02]  /*3620*/  LDG.E.U8 R98, desc[UR38][R8.64+0x41] ;  /* 0x0000412608627981 */ /* 0x000ea4000c1e1100 */
[----:B--2---:R-:W-:-:S05]  /*3630*/  PRMT R13, R98, 0x8880, RZ ;  /* 0x00008880620d7816 */ /* 0x004fca00000000ff */
[----:B------:R-:W-:-:S07]  /*3640*/  IMAD R22, R13, R90, RZ ;  /* 0x0000005a0d167224 */ /* 0x000fce00078e02ff */
.L_x_101:
[----:B------:R-:W-:Y:S05]  /*3650*/  BSYNC B1 ;  /* 0x0000000000017941 */ /* 0x000fea0003800000 */
.L_x_100:
[----:B------:R-:W-:Y:S01]  /*3660*/  @!P3 IMAD R57, R57, R23, R22 ;  /* 0x000000173939b224 */ /* 0x000fe200078e0216 */
[----:B------:R-:W-:Y:S04]  /*3670*/  BSSY B1, `(.L_x_102) ;  /* 0x0000006000017945 */ /* 0x000fe80003800000 */
[----:B------:R0:W-:Y:S01]  /*3680*/  @!P3 STG.E.U8 desc[UR38][R4.64+0x41], R57 ;  /* 0x000041390400b986 */ /* 0x0001e2000c101126 */
[----:B------:R-:W-:Y:S05]  /*3690*/  @P4 BRA `(.L_x_103) ;  /* 0x00000000000c4947 */ /* 0x000fea0003800000 */
[----:B------:R-:W2:Y:S02]  /*36a0*/  LDG.E.U8 R98, desc[UR38][R10.64+0x40] ;  /* 0x000040260a627981 */ /* 0x000ea4000c1e1100 */
[----:B--2---:R-:W-:-:S05]  /*36b0*/  PRMT R13, R98, 0x8880, RZ ;  /* 0x00008880620d7816 */ /* 0x004fca00000000ff */
[----:B------:R-:W-:-:S07]  /*36c0*/  IMAD R22, R13, R90, RZ ;  /* 0x0000005a0d167224 */ /* 0x000fce00078e02ff */
.L_x_103:
[----:B------:R-:W-:Y:S05]  /*36d0*/  BSYNC B1 ;  /* 0x0000000000017941 */ /* 0x000fea0003800000 */
.L_x_102:
        /* <DEDUP_REMOVED lines=10> */
.L_x_105:
[----:B------:R-:W-:Y:S05]  /*3780*/  BSYNC B1 ;  /* 0x0000000000017941 */ /* 0x000fea0003800000 */
.L_x_104:
[----:B------:R-:W-:Y:S01]  /*3790*/  @!P2 IMAD R59, R59, R23, R22 ;  /* 0x000000173b3ba224 */ /* 0x000fe200078e0216 */
[----:B------:R-:W-:Y:S04]  /*37a0*/  BSSY B1, `(.L_x_106) ;  /* 0x0000006000017945 */ /* 0x000fe80003800000 */
[----:B------:R0:W-:Y:S01]  /*37b0*/  @!P2 STG.E.U8 desc[UR38][R6.64+0x41], R59 ;  /* 0x0000413b0600a986 */ /* 0x0001e2000c101126 */
[----:B------:R-:W-:Y:S05]  /*37c0*/  @P3 BRA `(.L_x_107) ;  /* 0x00000000000c3947 */ /* 0x000fea0003800000 */
[----:B------:R-:W2:Y:S02]  /*37d0*/  LDG.E.U8 R98, desc[UR38][R8.64+0x48] ;  /* 0x0000482608627981 */ /* 0x000ea4000c1e1100 */
[----:B--2---:R-:W-:-:S05]  /*37e0*/  PRMT R13, R98, 0x8880, RZ ;  /* 0x00008880620d7816 */ /* 0x004fca00000000ff */
[----:B------:R-:W-:-:S07]  /*37f0*/  IMAD R22, R13, R90, RZ ;  /* 0x0000005a0d167224 */ /* 0x000fce00078e02ff */
.L_x_107:
[----:B------:R-:W-:Y:S05]  /*3800*/  BSYNC B1 ;  /* 0x0000000000017941 */ /* 0x000fea0003800000 */
.L_x_106:
[----:B--2---:R-:W-:Y:S01]  /*3810*/  @!P3 IMAD R13, R60, R23, R22 ;  /* 0x000000173c0db224 */ /* 0x004fe200078e0216 */
[----:B------:R-:W-:Y:S04]  /*3820*/  BSSY B1, `(.L_x_108) ;  /* 0x0000006000017945 */ /* 0x000fe80003800000 */
[----:B------:R2:W-:Y:S01]  /*3830*/  @!P3 STG.E.U8 desc[UR38][R4.64+0x48], R13 ;  /* 0x0000480d0400b986 */ /* 0x0005e2000c101126 */
[----:B------:R-:W-:Y:S05]  /*3840*/  @P4 BRA `(.L_x_109) ;  /* 0x00000000000c4947 */ /* 0x000fea0003800000 */
[----:B------:R-:W2:Y:S02]  /*3850*/  LDG.E.U8 R98, desc[UR38][R8.64+0x49] ;  /* 0x0000492608627981 */ /* 0x000ea4000c1e1100 */
[----:B--2---:R-:W-:-:S05]  /*3860*/  PRMT R13, R98, 0x8880, RZ ;  /* 0x00008880620d7816 */ /* 0x004fca00000000ff */
[----:B------:R-:W-:-:S07]  /*3870*/  IMAD R22, R13, R90, RZ ;  /* 0x0000005a0d167224 */ /* 0x000fce00078e02ff */
.L_x_109:
[----:B------:R-:W-:Y:S05]  /*3880*/  BSYNC B1 ;  /* 0x0000000000017941 */ /* 0x000fea0003800000 */
.L_x_108:
        /* <DEDUP_REMOVED lines=10> */
.L_x_111:
[----:B------:R-:W-:Y:S05]  /*3930*/  BSYNC B1 ;  /* 0x0000000000017941 */ /* 0x000fea0003800000 */
.L_x_110:
[----:B--2---:R-:W-:Y:S01]  /*3940*/  @!P2 IMAD R13, R62, R23, R22 ;  /* 0x000000173e0da224 */ /* 0x004fe200078e0216 */
[----:B------:R-:W-:Y:S04]  /*3950*/  BSSY B1, `(.L_x_112) ;  /* 0x0000006000017945 */ /* 0x000fe80003800000 */
[----:B------:R2:W-:Y:S01]  /*3960*/  @!P2 STG.E.U8 desc[UR38][R6.64+0x48], R13 ;  /* 0x0000480d0600a986 */ /* 0x0005e2000c101126 */
[----:B------:R-:W-:Y:S05]  /*3970*/  @P3 BRA `(.L_x_113) ;  /* 0x00000000000c3947 */ /* 0x000fea0003800000 */
[----:B------:R-:W2:Y:S02]  /*3980*/  LDG.E.U8 R98, desc[UR38][R10.64+0x49] ;  /* 0x000049260a627981 */ /* 0x000ea4000c1e1100 */
[----:B--2---:R-:W-:-:S05]  /*3990*/  PRMT R13, R98, 0x8880, RZ ;  /* 0x00008880620d7816 */ /* 0x004fca00000000ff */
[----:B------:R-:W-:-:S07]  /*39a0*/  IMAD R22, R13, R90, RZ ;  /* 0x0000005a0d167224 */ /* 0x000fce00078e02ff */
.L_x_113:
[----:B------:R-:W-:Y:S05]  /*39b0*/  BSYNC B1 ;  /* 0x0000000000017941 */ /* 0x000fea0003800000 */
.L_x_112:
[----:B------:R-:W-:Y:S01]  /*39c0*/  @!P3 IMAD R63, R63, R23, R22 ;  /* 0x000000173f3fb224 */ /* 0x000fe200078e0216 */
[----:B------:R-:W-:Y:S04]  /*39d0*/  BSSY B1, `(.L_x_114) ;  /* 0x0000006000017945 */ /* 0x000fe80003800000 */
[----:B------:R0:W-:Y:S01]  /*39e0*/  @!P3 STG.E.U8 desc[UR38][R6.64+0x49], R63 ;  /* 0x0000493f0600b986 */ /* 0x0001e2000c101126 */
[----:B------:R-:W-:Y:S05]  /*39f0*/  @P4 BRA `(.L_x_115) ;  /* 0x00000000000c4947 */ /* 0x000fea0003800000 */
[----:B------:R-:W2:Y:S02]  /*3a00*/  LDG.E.U8 R98, desc[UR38][R8.64+0x50] ;  /* 0x0000502608627981 */ /* 0x000ea4000c1e1100 */
[----:B--2---:R-:W-:-:S05]  /*3a10*/  PRMT R13, R98, 0x8880, RZ ;  /* 0x00008880620d7816 */ /* 0x004fca00000000ff */
[----:B------:R-:W-:-:S07]  /*3a20*/  IMAD R22, R13, R90, RZ ;  /* 0x0000005a0d167224 */ /* 0x000fce00078e02ff */
.L_x_115:
[----:B------:R-:W-:Y:S05]  /*3a30*/  BSYNC B1 ;  /* 0x0000000000017941 */ /* 0x000fea0003800000 */
.L_x_114:
        /* <DEDUP_REMOVED lines=10> */
.L_x_117:
[----:B------:R-:W-:Y:S05]  /*3ae0*/  BSYNC B1 ;  /* 0x0000000000017941 */ /* 0x000fea0003800000 */
.L_x_116:
[----:B------:R-:W-:Y:S01]  /*3af0*/  @!P2 IMAD R65, R65, R23, R22 ;  /* 0x000000174141a224 */ /* 0x000fe200078e0216 */
[----:B------:R-:W-:Y:S04]  /*3b00*/  BSSY B1, `(.L_x_118) ;  /* 0x0000006000017945 */ /* 0x000fe80003800000 */
[----:B------:R0:W-:Y:S01]  /*3b10*/  @!P2 STG.E.U8 desc[UR38][R4.64+0x51], R65 ;  /* 0x000051410400a986 */ /* 0x0001e2000c101126 */
[----:B------:R-:W-:Y:S05]  /*3b20*/  @P3 BRA `(.L_x_119) ;  /* 0x00000000000c3947 */ /* 0x000fea0003800000 */
[----:B------:R-:W2:Y:S02]  /*3b30*/  LDG.E.U8 R98, desc[UR38][R10.64+0x50] ;  /* 0x000050260a627981 */ /* 0x000ea4000c1e1100 */
[----:B--2---:R-:W-:-:S05]  /*3b40*/  PRMT R13, R98, 0x8880, RZ ;  /* 0x00008880620d7816 */ /* 0x004fca00000000ff */
[----:B------:R-:W-:-:S07]  /*3b50*/  IMAD R22, R13, R90, RZ ;  /* 0x0000005a0d167224 */ /* 0x000fce00078e02ff */
.L_x_119:
[----:B------:R-:W-:Y:S05]  /*3b60*/  BSYNC B1 ;  /* 0x0000000000017941 */ /* 0x000fea0003800000 */
.L_x_118:
[----:B--2---:R-:W-:Y:S01]  /*3b70*/  @!P3 IMAD R13, R66, R23, R22 ;  /* 0x00000017420db224 */ /* 0x004fe200078e0216 */
[----:B------:R-:W-:Y:S04]  /*3b80*/  BSSY B1, `(.L_x_120) ;  /* 0x0000006000017945 */ /* 0x000fe80003800000 */
[----:B------:R2:W-:Y:S01]  /*3b90*/  @!P3 STG.E.U8 desc[UR38][R6.64+0x50], R13 ;  /* 0x0000500d0600b986 */ /* 0x0005e2000c101126 */
[----:B------:R-:W-:Y:S05]  /*3ba0*/  @P4 BRA `(.L_x_121) ;  /* 0x00000000000c4947 */ /* 0x000fea0003800000 */
[----:B------:R-:W2:Y:S02]  /*3bb0*/  LDG.E.U8 R98, desc[UR38][R10.64+0x51] ;  /* 0x000051260a627981 */ /* 0x000ea4000c1e1100 */
[----:B--2---:R-:W-:-:S05]  /*3bc0*/  PRMT R13, R98, 0x8880, RZ ;  /* 0x00008880620d7816 */ /* 0x004fca00000000ff */
[----:B------:R-:W-:-:S07]  /*3bd0*/  IMAD R22, R13, R90, RZ ;  /* 0x0000005a0d167224 */ /* 0x000fce00078e02ff */
.L_x_121:
[----:B------:R-:W-:Y:S05]  /*3be0*/  BSYNC B1 ;  /* 0x0000000000017941 */ /* 0x000fea0003800000 */
.L_x_120:
        /* <DEDUP_REMOVED lines=10> */
.L_x_123:
[----:B------:R-:W-:Y:S05]  /*3c90*/  BSYNC B1 ;  /* 0x0000000000017941 */ /* 0x000fea0003800000 */
.L_x_122:
[----:B--2---:R-:W-:Y:S01]  /*3ca0*/  @!P2 IMAD R13, R68, R23, R22 ;  /* 0x00000017440da224 */ /* 0x004fe200078e0216 */
[----:B------:R-:W-:Y:S04]  /*3cb0*/  BSSY B1, `(.L_x_124) ;  /* 0x0000006000017945 */ /* 0x000fe80003800000 */
[----:B------:R2:W-:Y:S01]  /*3cc0*/  @!P2 STG.E.U8 desc[UR38][R4.64+0x58], R13 ;  /* 0x0000580d0400a986 */ /* 0x0005e2000c101126 */
[----:B------:R-:W-:Y:S05]  /*3cd0*/  @P3 BRA `(.L_x_125) ;  /* 0x00000000000c3947 */ /* 0x000fea0003800000 */
[----:B------:R-:W2:Y:S02]  /*3ce0*/  LDG.E.U8 R98, desc[UR38][R8.64+0x59] ;  /* 0x0000592608627981 */ /* 0x000ea4000c1e1100 */
[----:B--2---:R-:W-:-:S05]  /*3cf0*/  PRMT R13, R98, 0x8880, RZ ;  /* 0x00008880620d7816 */ /* 0x004fca00000000ff */
[----:B------:R-:W-:-:S07]  /*3d00*/  IMAD R22, R13, R90, RZ ;  /* 0x0000005a0d167224 */ /* 0x000fce00078e02ff */
.L_x_125:
[----:B------:R-:W-:Y:S05]  /*3d10*/  BSYNC B1 ;  /* 0x0000000000017941 */ /* 0x000fea0003800000 */
.L_x_124:
[----:B------:R-:W-:Y:S01]  /*3d20*/  @!P3 IMAD R69, R69, R23, R22 ;  /* 0x000000174545b224 */ /* 0x000fe200078e0216 */
[----:B------:R-:W-:Y:S04]  /*3d30*/  BSSY B1, `(.L_x_126) ;  /* 0x0000006000017945 */ /* 0x000fe80003800000 */
[----:B------:R0:W-:Y:S01]  /*3d40*/  @!P3 STG.E.U8 desc[UR38][R4.64+0x59], R69 ;  /* 0x000059450400b986 */ /* 0x0001e2000c101126 */
[----:B------:R-:W-:Y:S05]  /*3d50*/  @P4 BRA `(.L_x_127) ;  /* 0x00000000000c4947 */ /* 0x000fea0003800000 */
[----:B------:R-:W2:Y:S02]  /*3d60*/  LDG.E.U8 R98, desc[UR38][R10.64+0x58] ;  /* 0x000058260a627981 */ /* 0x000ea4000c1e1100 */
[----:B--2---:R-:W-:-:S05]  /*3d70*/  PRMT R13, R98, 0x8880, RZ ;  /* 0x00008880620d7816 */ /* 0x004fca00000000ff */
[----:B------:R-:W-:-:S07]  /*3d80*/  IMAD R22, R13, R90, RZ ;  /* 0x0000005a0d167224 */ /* 0x000fce00078e02ff */
.L_x_127:
[----:B------:R-:W-:Y:S05]  /*3d90*/  BSYNC B1 ;  /* 0x0000000000017941 */ /* 0x000fea0003800000 */
.L_x_126:
        /* <DEDUP_REMOVED lines=10> */
.L_x_129:
[----:B------:R-:W-:Y:S05]  /*3e40*/  BSYNC B1 ;  /* 0x0000000000017941 */ /* 0x000fea0003800000 */
.L_x_128:
[----:B------:R-:W-:Y:S01]  /*3e50*/  @!P2 IMAD R71, R71, R23, R22 ;  /* 0x000000174747a224 */ /* 0x000fe200078e0216 */
[----:B------:R-:W-:Y:S04]  /*3e60*/  BSSY B1, `(.L_x_130) ;  /* 0x0000006000017945 */ /* 0x000fe80003800000 */
[----:B------:R0:W-:Y:S01]  /*3e70*/  @!P2 STG.E.U8 desc[UR38][R6.64+0x59], R71 ;  /* 0x000059470600a986 */ /* 0x0001e2000c101126 */
[----:B------:R-:W-:Y:S05]  /*3e80*/  @P3 BRA `(.L_x_131) ;  /* 0x00000000000c3947 */ /* 0x000fea0003800000 */
[----:B------:R-:W2:Y:S02]  /*3e90*/  LDG.E.U8 R98, desc[UR38][R8.64+0x60] ;  /* 0x0000602608627981 */ /* 0x000ea4000c1e1100 */
[----:B--2---:R-:W-:-:S05]  /*3ea0*/  PRMT R13, R98, 0x8880, RZ ;  /* 0x00008880620d7816 */ /* 0x004fca00000000ff */
[----:B------:R-:W-:-:S07]  /*3eb0*/  IMAD R22, R13, R90, RZ ;  /* 0x0000005a0d167224 */ /* 0x000fce00078e02ff */
.L_x_131:
[----:B------:R-:W-:Y:S05]  /*3ec0*/  BSYNC B1 ;  /* 0x0000000000017941 */ /* 0x000fea0003800000 */
.L_x_130:
[----:B--2---:R-:W-:Y:S01]  /*3ed0*/  @!P3 IMAD R13, R72, R23, R22 ;  /* 0x00000017480db224 */ /* 0x004fe200078e0216 */
[----:B------:R-:W-:Y:S04]  /*3ee0*/  BSSY B1, `(.L_x_132) ;  /* 0x0000006000017945 */ /* 0x000fe80003800000 */
[----:B------:R2:W-:Y:S01]  /*3ef0*/  @!P3 STG.E.U8 desc[UR38][R4.64+0x60], R13 ;  /* 0x0000600d0400b986 */ /* 0x0005e2000c101126 */
[----:B------:R-:W-:Y:S05]  /*3f00*/  @P4 BRA `(.L_x_133) ;  /* 0x00000000000c4947 */ /* 0x000fea0003800000 */
[----:B------:R-:W2:Y:S02]  /*3f10*/  LDG.E.U8 R98, desc[UR38][R8.64+0x61] ;  /* 0x0000612608627981 */ /* 0x000ea4000c1e1100 */
[----:B--2---:R-:W-:-:S05]  /*3f20*/  PRMT R13, R98, 0x8880, RZ ;  /* 0x00008880620d7816 */ /* 0x004fca00000000ff */
[----:B------:R-:W-:-:S07]  /*3f30*/  IMAD R22, R13, R90, RZ ;  /* 0x0000005a0d167224 */ /* 0x000fce00078e02ff */
.L_x_133:
[----:B------:R-:W-:Y:S05]  /*3f40*/  BSYNC B1 ;  /* 0x0000000000017941 */ /* 0x000fea0003800000 */
.L_x_132:
        /* <DEDUP_REMOVED lines=10> */
.L_x_135:
[----:B------:R-:W-:Y:S05]  /*3ff0*/  BSYNC B1 ;  /* 0x0000000000017941 */ /* 0x000fea0003800000 */
.L_x_134:
[----:B--2---:R-:W-:Y:S01]  /*4000*/  @!P2 IMAD R13, R74, R23, R22 ;  /* 0x000000174a0da224 */ /* 0x004fe200078e0216 */
[----:B------:R-:W-:Y:S04]  /*4010*/  BSSY B1, `(.L_x_136) ;  /* 0x0000006000017945 */ /* 0x000fe80003800000 */
[----:B------:R2:W-:Y:S01]  /*4020*/  @!P2 STG.E.U8 desc[UR38][R6.64+0x60], R13 ;  /* 0x0000600d0600a986 */ /* 0x0005e2000c101126 */
[----:B------:R-:W-:Y:S05]  /*4030*/  @P3 BRA `(.L_x_137) ;  /* 0x00000000000c3947 */ /* 0x000fea0003800000 */
[----:B------:R-:W2:Y:S02]  /*4040*/  LDG.E.U8 R98, desc[UR38][R10.64+0x61] ;  /* 0x000061260a627981 */ /* 0x000ea4000c1e1100 */
[----:B--2---:R-:W-:-:S05]  /*4050*/  PRMT R13, R98, 0x8880, RZ ;  /* 0x00008880620d7816 */ /* 0x004fca00000000ff */
[----:B------:R-:W-:-:S07]  /*4060*/  IMAD R22, R13, R90, RZ ;  /* 0x0000005a0d167224 */ /* 0x000fce00078e02ff */
.L_x_137:
[----:B------:R-:W-:Y:S05]  /*4070*/  BSYNC B1 ;  /* 0x0000000000017941 */ /* 0x000fea0003800000 */
.L_x_136:
[----:B------:R-:W-:Y:S01]  /*4080*/  @!P3 IMAD R75, R75, R23, R22 ;  /* 0x000000174b4bb224 */ /* 0x000fe200078e0216 */
[----:B------:R-:W-:Y:S04]  /*4090*/  BSSY B1, `(.L_x_138) ;  /* 0x0000006000017945 */ /* 0x000fe80003800000 */
[----:B------:R0:W-:Y:S01]  /*40a0*/  @!P3 STG.E.U8 desc[UR38][R6.64+0x61], R75 ;  /* 0x0000614b0600b986 */ /* 0x0001e2000c101126 */
[----:B------:R-:W-:Y:S05]  /*40b0*/  @P4 BRA `(.L_x_139) ;  /* 0x00000000000c4947 */ /* 0x000fea0003800000 */
[----:B------:R-:W2:Y:S02]  /*40c0*/  LDG.E.U8 R98, desc[UR38][R8.64+0x68] ;  /* 0x0000682608627981 */ /* 0x000ea4000c1e1100 */
[----:B--2---:R-:W-:-:S05]  /*40d0*/  PRMT R13, R98, 0x8880, RZ ;  /* 0x00008880620d7816 */ /* 0x004fca00000000ff */
[----:B------:R-:W-:-:S07]  /*40e0*/  IMAD R22, R13, R90, RZ ;  /* 0x0000005a0d167224 */ /* 0x000fce00078e02ff */
.L_x_139:
[----:B------:R-:W-:Y:S05]  /*40f0*/  BSYNC B1 ;  /* 0x0000000000017941 */ /* 0x000fea0003800000 */
.L_x_138:
        /* <DEDUP_REMOVED lines=10> */
.L_x_141:
[----:B------:R-:W-:Y:S05]  /*41a0*/  BSYNC B1 ;  /* 0x0000000000017941 */ /* 0x000fea0003800000 */
.L_x_140:
[----:B------:R-:W-:Y:S01]  /*41b0*/  @!P2 IMAD R77, R77, R23, R22 ;  /* 0x000000174d4da224 */ /* 0x000fe200078e0216 */
[----:B------:R-:W-:Y:S04]  /*41c0*/  BSSY B1, `(.L_x_142) ;  /* 0x0000006000017945 */ /* 0x000fe80003800000 */
[----:B------:R0:W-:Y:S01]  /*41d0*/  @!P2 STG.E.U8 desc[UR38][R4.64+0x69], R77 ;  /* 0x0000694d0400a986 */ /* 0x0001e2000c101126 */
[----:B------:R-:W-:Y:S05]  /*41e0*/  @P3 BRA `(.L_x_143) ;  /* 0x00000000000c3947 */ /* 0x000fea0003800000 */
[----:B------:R-:W2:Y:S02]  /*41f0*/  LDG.E.U8 R98, desc[UR38][R10.64+0x68] ;  /* 0x000068260a627981 */ /* 0x000ea4000c1e1100 */
[----:B--2---:R-:W-:-:S05]  /*4200*/  PRMT R13, R98, 0x8880, RZ ;  /* 0x00008880620d7816 */ /* 0x004fca00000000ff */
[----:B------:R-:W-:-:S07]  /*4210*/  IMAD R22, R13, R90, RZ ;  /* 0x0000005a0d167224 */ /* 0x000fce00078e02ff */
.L_x_143:
[----:B------:R-:W-:Y:S05]  /*4220*/  BSYNC B1 ;  /* 0x0000000000017941 */ /* 0x000fea0003800000 */
.L_x_142:
[----:B--2---:R-:W-:Y:S01]  /*4230*/  @!P3 IMAD R13, R78, R23, R22 ;  /* 0x000000174e0db224 */ /* 0x004fe200078e0216 */
[----:B------:R-:W-:Y:S04]  /*4240*/  BSSY B1, `(.L_x_144) ;  /* 0x0000006000017945 */ /* 0x000fe80003800000 */
[----:B------:R2:W-:Y:S01]  /*4250*/  @!P3 STG.E.U8 desc[UR38][R6.64+0x68], R13 ;  /* 0x0000680d0600b986 */ /* 0x0005e2000c101126 */
[----:B------:R-:W-:Y:S05]  /*4260*/  @P4 BRA `(.L_x_145) ;  /* 0x00000000000c4947 */ /* 0x000fea0003800000 */
[----:B------:R-:W2:Y:S02]  /*4270*/  LDG.E.U8 R98, desc[UR38][R10.64+0x69] ;  /* 0x000069260a627981 */ /* 0x000ea4000c1e1100 */
[----:B--2---:R-:W-:-:S05]  /*4280*/  PRMT R13, R98, 0x8880, RZ ;  /* 0x00008880620d7816 */ /* 0x004fca00000000ff */
[----:B------:R-:W-:-:S07]  /*4290*/  IMAD R22, R13, R90, RZ ;  /* 0x0000005a0d167224 */ /* 0x000fce00078e02ff */
.L_x_145:
[----:B------:R-:W-:Y:S05]  /*42a0*/  BSYNC B1 ;  /* 0x0000000000017941 */ /* 0x000fea0003800000 */
.L_x_144:
        /* <DEDUP_REMOVED lines=10> */
.L_x_147:
[----:B------:R-:W-:Y:S05]  /*4350*/  BSYNC B1 ;  /* 0x0000000000017941 */ /* 0x000fea0003800000 */
.L_x_146:
[----:B--2---:R-:W-:Y:S01]  /*4360*/  @!P2 IMAD R13, R80, R23, R22 ;  /* 0x00000017500da224 */ /* 0x004fe200078e0216 */
[----:B------:R-:W-:Y:S04]  /*4370*/  BSSY B1, `(.L_x_148) ;  /* 0x0000006000017945 */ /* 0x000fe80003800000 */
[----:B------:R2:W-:Y:S01]  /*4380*/  @!P2 STG.E.U8 desc[UR38][R4.64+0x70], R13 ;  /* 0x0000700d0400a986 */ /* 0x0005e2000c101126 */
[----:B------:R-:W-:Y:S05]  /*4390*/  @P3 BRA `(.L_x_149) ;  /* 0x00000000000c3947 */ /* 0x000fea0003800000 */
[----:B------:R-:W2:Y:S02]  /*43a0*/  LDG.E.U8 R98, desc[UR38][R8.64+0x71] ;  /* 0x0000712608627981 */ /* 0x000ea4000c1e1100 */
[----:B--2---:R-:W-:-:S05]  /*43b0*/  PRMT R13, R98, 0x8880, RZ ;  /* 0x00008880620d7816 */ /* 0x004fca00000000ff */
[----:B------:R-:W-:-:S07]  /*43c0*/  IMAD R22, R13, R90, RZ ;  /* 0x0000005a0d167224 */ /* 0x000fce00078e02ff */
.L_x_149:
[----:B------:R-:W-:Y:S05]  /*43d0*/  BSYNC B1 ;  /* 0x0000000000017941 */ /* 0x000fea0003800000 */
.L_x_148:
[----:B------:R-:W-:Y:S01]  /*43e0*/  @!P3 IMAD R81, R81, R23, R22 ;  /* 0x000000175151b224 */ /* 0x000fe200078e0216 */
[----:B------:R-:W-:Y:S04]  /*43f0*/  BSSY B1, `(.L_x_150) ;  /* 0x0000006000017945 */ /* 0x000fe80003800000 */
[----:B------:R0:W-:Y:S01]  /*4400*/  @!P3 STG.E.U8 desc[UR38][R4.64+0x71], R81 ;  /* 0x000071510400b986 */ /* 0x0001e2000c101126 */
[----:B------:R-:W-:Y:S05]  /*4410*/  @P4 BRA `(.L_x_151) ;  /* 0x00000000000c4947 */ /* 0x000fea0003800000 */
[----:B------:R-:W2:Y:S02]  /*4420*/  LDG.E.U8 R98, desc[UR38][R10.64+0x70] ;  /* 0x000070260a627981 */ /* 0x000ea4000c1e1100 */
[----:B--2---:R-:W-:-:S05]  /*4430*/  PRMT R13, R98, 0x8880, RZ ;  /* 0x00008880620d7816 */ /* 0x004fca00000000ff */
[----:B------:R-:W-:-:S07]  /*4440*/  IMAD R22, R13, R90, RZ ;  /* 0x0000005a0d167224 */ /* 0x000fce00078e02ff */
.L_x_151:
[----:B------:R-:W-:Y:S05]  /*4450*/  BSYNC B1 ;  /* 0x0000000000017941 */ /* 0x000fea0003800000 */
.L_x_150:
[C---:B------:R-:W-:Y:S01]  /*4460*/  ISETP.LT.OR P2, PT, R3.reuse, 0x72, !P0 ;  /* 0x000000720300780c */ /* 0x040fe20004741670 */
[----:B--2---:R-:W-:Y:S01]  /*4470*/  @!P4 IMAD R13, R82, R23, R22 ;  /* 0x00000017520dc224 */ /* 0x004fe200078e0216 */
[----:B------:R-:W-:Y:S01]  /*4480*/  BSSY B1, `(.L_x_152) ;  /* 0x0000009000017945 */ /* 0x000fe20003800000 */
[C---:B------:R-:W-:Y:S02]  /*4490*/  ISETP.LT.OR P3, PT, R3.reuse, 0x79, !P1 ;  /* 0x000000790300780c */ /* 0x040fe40004f61670 */
[C---:B------:R-:W-:Y:S01]  /*44a0*/  ISETP.LT.OR P1, PT, R3.reuse, 0x7a, !P1 ;  /* 0x0000007a0300780c */ /* 0x040fe20004f21670 */
[----:B------:R2:W-:Y:S01]  /*44b0*/  @!P4 STG.E.U8 desc[UR38][R6.64+0x70], R13 ;  /* 0x0000700d0600c986 */ /* 0x0005e2000c101126 */
[----:B------:R-:W-:-:S06]  /*44c0*/  ISETP.LT.OR P4, PT, R3, 0x79, !P0 ;  /* 0x000000790300780c */ /* 0x000fcc0004781670 */
[----:B------:R-:W-:Y:S07]  /*44d0*/  @P2 BRA `(.L_x_153) ;  /* 0x00000000000c2947 */ /* 0x000fee0003800000 */
[----:B------:R-:W2:Y:S02]  /*44e0*/  LDG.E.U8 R98, desc[UR38][R10.64+0x71] ;  /* 0x000071260a627981 */ /* 0x000ea4000c1e1100 */
[----:B--2---:R-:W-:-:S05]  /*44f0*/  PRMT R13, R98, 0x8880, RZ ;  /* 0x00008880620d7816 */ /* 0x004fca00000000ff */
[----:B------:R-:W-:-:S07]  /*4500*/  IMAD R22, R13, R90, RZ ;  /* 0x0000005a0d167224 */ /* 0x000fce00078e02ff */
.L_x_153:
[----:B------:R-:W-:Y:S05]  /*4510*/  BSYNC B1 ;  /* 0x0000000000017941 */ /* 0x000fea0003800000 */
.L_x_152:
[----:B------:R-:W-:Y:S01]  /*4520*/  @!P2 IMAD R83, R83, R23, R22 ;  /* 0x000000175353a224 */ /* 0x000fe200078e0216 */
[----:B------:R-:W-:Y:S04]  /*4530*/  BSSY B1, `(.L_x_154) ;  /* 0x0000006000017945 */ /* 0x000fe80003800000 */
[----:B------:R0:W-:Y:S01]  /*4540*/  @!P2 STG.E.U8 desc[UR38][R6.64+0x71], R83 ;  /* 0x000071530600a986 */ /* 0x0001e2000c101126 */
[----:B------:R-:W-:Y:S05]  /*4550*/  @P3 BRA `(.L_x_155) ;  /* 0x00000000000c3947 */ /* 0x000fea0003800000 */
[----:B------:R-:W2:Y:S02]  /*4560*/  LDG.E.U8 R98, desc[UR38][R8.64+0x78] ;  /* 0x0000782608627981 */ /* 0x000ea4000c1e1100 */
[----:B--2---:R-:W-:-:S05]  /*4570*/  PRMT R13, R98, 0x8880, RZ ;  /* 0x00008880620d7816 */ /* 0x004fca00000000ff */
[----:B------:R-:W-:-:S07]  /*4580*/  IMAD R22, R13, R90, RZ ;  /* 0x0000005a0d167224 */ /* 0x000fce00078e02ff */
.L_x_155:
[----:B------:R-:W-:Y:S05]  /*4590*/  BSYNC B1 ;  /* 0x0000000000017941 */ /* 0x000fea0003800000 */
.L_x_154:
[----:B--2---:R-:W-:Y:S01]  /*45a0*/  @!P3 IMAD R13, R84, R23, R22 ;  /* 0x00000017540db224 */ /* 0x004fe200078e0216 */
[----:B------:R-:W-:Y:S04]  /*45b0*/  BSSY B1, `(.L_x_156) ;  /* 0x0000006000017945 */ /* 0x000fe80003800000 */
[----:B------:R2:W-:Y:S01]  /*45c0*/  @!P3 STG.E.U8 desc[UR38][R4.64+0x78], R13 ;  /* 0x0000780d0400b986 */ /* 0x0005e2000c101126 */
[----:B------:R-:W-:Y:S05]  /*45d0*/  @P1 BRA `(.L_x_157) ;  /* 0x00000000000c1947 */ /* 0x000fea0003800000 */
[----:B------:R-:W2:Y:S02]  /*45e0*/  LDG.E.U8 R98, desc[UR38][R8.64+0x79] ;  /* 0x0000792608627981 */ /* 0x000ea4000c1e1100 */
[----:B--2---:R-:W-:-:S05]  /*45f0*/  PRMT R13, R98, 0x8880, RZ ;  /* 0x00008880620d7816 */ /* 0x004fca00000000ff */
[----:B------:R-:W-:-:S07]  /*4600*/  IMAD R22, R13, R90, RZ ;  /* 0x0000005a0d167224 */ /* 0x000fce00078e02ff */
.L_x_157:
[----:B------:R-:W-:Y:S05]  /*4610*/  BSYNC B1 ;  /* 0x0000000000017941 */ /* 0x000fea0003800000 */
.L_x_156:
[----:B------:R-:W-:Y:S01]  /*4620*/  @!P1 IMAD R85, R85, R23, R22 ;  /* 0x0000001755559224 */ /* 0x000fe200078e0216 */
[----:B------:R-:W-:Y:S04]  /*4630*/  BSSY B1, `(.L_x_158) ;  /* 0x0000006000017945 */ /* 0x000fe80003800000 */
[----:B------:R0:W-:Y:S01]  /*4640*/  @!P1 STG.E.U8 desc[UR38][R4.64+0x79], R85 ;  /* 0x0000795504009986 */ /* 0x0001e2000c101126 */
[----:B------:R-:W-:Y:S05]  /*4650*/  @P4 BRA `(.L_x_159) ;  /* 0x00000000000c4947 */ /* 0x000fea0003800000 */
[----:B------:R-:W0:Y:S02]  /*4660*/  LDG.E.U8 R98, desc[UR38][R10.64+0x78] ;  /* 0x000078260a627981 */ /* 0x000e24000c1e1100 */
[----:B012-4-:R-:W-:-:S05]  /*4670*/  PRMT R5, R98, 0x8880, RZ ;  /* 0x0000888062057816 */ /* 0x017fca00000000ff */
[----:B------:R-:W-:-:S07]  /*4680*/  IMAD R22, R5, R90, RZ ;  /* 0x0000005a05167224 */ /* 0x000fce00078e02ff */
.L_x_159:
[----:B------:R-:W-:Y:S05]  /*4690*/  BSYNC B1 ;  /* 0x0000000000017941 */ /* 0x000fea0003800000 */
.L_x_158:
[----:B012-4-:R-:W-:Y:S01]  /*46a0*/  @!P4 IMAD R5, R86, R23, R22 ;  /* 0x000000175605c224 */ /* 0x017fe200078e0216 */
[----:B------:R-:W-:Y:S01]  /*46b0*/  ISETP.LT.OR P0, PT, R3, 0x7a, !P0 ;  /* 0x0000007a0300780c */ /* 0x000fe20004701670 */
[----:B------:R-:W-:Y:S03]  /*46c0*/  BSSY B1, `(.L_x_160) ;  /* 0x0000006000017945 */ /* 0x000fe60003800000 */
[----:B------:R0:W-:Y:S09]  /*46d0*/  @!P4 STG.E.U8 desc[UR38][R6.64+0x78], R5 ;  /* 0x000078050600c986 */ /* 0x0001f2000c101126 */
[----:B------:R-:W-:Y:S05]  /*46e0*/  @P0 BRA `(.L_x_161) ;  /* 0x00000000000c0947 */ /* 0x000fea0003800000 */
[----:B------:R-:W2:Y:S02]  /*46f0*/  LDG.E.U8 R98, desc[UR38][R10.64+0x79] ;  /* 0x000079260a627981 */ /* 0x000ea4000c1e1100 */
[----:B--2---:R-:W-:-:S05]  /*4700*/  PRMT R3, R98, 0x8880, RZ ;  /* 0x0000888062037816 */ /* 0x004fca00000000ff */
[----:B------:R-:W-:-:S07]  /*4710*/  IMAD R22, R3, R90, RZ ;  /* 0x0000005a03167224 */ /* 0x000fce00078e02ff */
.L_x_161:
[----:B------:R-:W-:Y:S05]  /*4720*/  BSYNC B1 ;  /* 0x0000000000017941 */ /* 0x000fea0003800000 */
.L_x_160:
[----:B------:R-:W-:Y:S01]  /*4730*/  IMAD R87, R87, R23, R22 ;  /* 0x0000001757577224 */ /* 0x000fe200078e0216 */
[----:B------:R-:W-:Y:S06]  /*4740*/  @P0 BRA `(.L_x_162) ;  /* 0x0000000c00100947 */ /* 0x000fec0003800000 */
[----:B------:R1:W-:Y:S01]  /*4750*/  STG.E.U8 desc[UR38][R6.64+0x79], R87 ;  /* 0x0000795706007986 */ /* 0x0003e2000c101126 */
[----:B------:R-:W-:Y:S05]  /*4760*/  BRA `(.L_x_162) ;  /* 0x0000000c00087947 */ /* 0x000fea0003800000 */
.L_x_33:
[C---:B------:R-:W-:Y:S02]  /*4770*/  ISETP.GE.AND P1, PT, R106.reuse, 0x1, PT ;  /* 0x000000016a00780c */ /* 0x040fe40003f26270 */
[----:B------:R-:W-:Y:S02]  /*4780*/  ISETP.GE.AND P0, PT, R106, 0x9, PT ;  /* 0x000000096a00780c */ /* 0x000fe40003f06270 */
[C---:B------:R-:W-:Y:S02]  /*4790*/  ISETP.LT.OR P3, PT, R3.reuse, 0x1, !P1 ;  /* 0x000000010300780c */ /* 0x040fe40004f61670 */
[C---:B------:R-:W-:Y:S02]  /*47a0*/  ISETP.LT.OR P4, PT, R3.reuse, 0x2, !P1 ;  /* 0x000000020300780c */ /* 0x040fe40004f81670 */
[----:B------:R-:W-:-:S09]  /*47b0*/  ISETP.LT.OR P2, PT, R3, 0x1, !P0 ;  /* 0x000000010300780c */ /* 0x000fd20004741670 */
[-C--:B------:R-:W-:Y:S02]  /*47c0*/  @!P3 IMAD R9, R24, R23.reuse, RZ ;  /* 0x000000171809b224 */ /* 0x080fe400078e02ff */
[-C--:B------:R-:W-:Y:S02]  /*47d0*/  @!P4 IMAD R25, R25, R23.reuse, RZ ;  /* 0x000000171919c224 */ /* 0x080fe400078e02ff */
[----:B------:R-:W-:Y:S01]  /*47e0*/  @!P2 IMAD R11, R26, R23, RZ ;  /* 0x000000171a0ba224 */ /* 0x000fe200078e02ff */
[----:B------:R0:W-:Y:S01]  /*47f0*/  @!P3 STG.E.U8 desc[UR38][R4.64], R9 ;  /* 0x000000090400b986 */ /* 0x0001e2000c101126 */
[----:B------:R-:W-:-:S03]  /*4800*/  ISETP.LT.OR P3, PT, R3, 0x2, !P0 ;  /* 0x000000020300780c */ /* 0x000fc60004761670 */
[----:B------:R-:W-:Y:S01]  /*4810*/  @!P4 STG.E.U8 desc[UR38][R4.64+0x1], R25 ;  /* 0x000001190400c986 */ /* 0x000fe2000c101126 */
[----:B------:R-:W-:-:S03]  /*4820*/  ISETP.LT.OR P4, PT, R3, 0x9, !P1 ;  /* 0x000000090300780c */ /* 0x000fc60004f81670 */
[----:B------:R1:W-:Y:S01]  /*4830*/  @!P2 STG.E.U8 desc[UR38][R6.64], R11 ;  /* 0x0000000b0600a986 */ /* 0x0003e2000c101126 */
[----:B------:R-:W-:-:S05]  /*4840*/  ISETP.LT.OR P2, PT, R3, 0xa, !P1 ;  /* 0x0000000a0300780c */ /* 0x000fca0004f41670 */
[----:B------:R-:W-:-:S04]  /*4850*/  @!P3 IMAD R27, R27, R23, RZ ;  /* 0x000000171b1bb224 */ /* 0x000fc800078e02ff */
[-C--:B------:R-:W-:Y:S01]  /*4860*/  @!P4 IMAD R13, R28, R23.reuse, RZ ;  /* 0x000000171c0dc224 */ /* 0x080fe200078e02ff */
[----:B------:R-:W-:Y:S01]  /*4870*/  @!P3 STG.E.U8 desc[UR38][R6.64+0x1], R27 ;  /* 0x0000011b0600b986 */ /* 0x000fe2000c101126 */
[----:B------:R-:W-:Y:S02]  /*4880*/  ISETP.LT.OR P3, PT, R3, 0x9, !P0 ;  /* 0x000000090300780c */ /* 0x000fe40004761670 */
[----:B------:R-:W-:Y:S01]  /*4890*/  @!P2 IMAD R29, R29, R23, RZ ;  /* 0x000000171d1da224 */ /* 0x000fe200078e02ff */
[----:B------:R2:W-:Y:S01]  /*48a0*/  @!P4 STG.E.U8 desc[UR38][R4.64+0x8], R13 ;  /* 0x0000080d0400c986 */ /* 0x0005e2000c101126 */
[----:B------:R-:W-:-:S03]  /*48b0*/  ISETP.LT.OR P4, PT, R3, 0xa, !P0 ;  /* 0x0000000a0300780c */ /* 0x000fc60004781670 */
[----:B------:R-:W-:Y:S01]  /*48c0*/  @!P2 STG.E.U8 desc[UR38][R4.64+0x9], R29 ;  /* 0x0000091d0400a986 */ /* 0x000fe2000c101126 */
[----:B------:R-:W-:-:S05]  /*48d0*/  ISETP.LT.OR P2, PT, R3, 0x11, !P1 ;  /* 0x000000110300780c */ /* 0x000fca0004f41670 */
[----:B0-----:R-:W-:-:S04]  /*48e0*/  @!P3 IMAD R9, R30, R23, RZ ;  /* 0x000000171e09b224 */ /* 0x001fc800078e02ff */
[-C--:B------:R-:W-:Y:S01]  /*48f0*/  @!P4 IMAD R31, R31, R23.reuse, RZ ;  /* 0x000000171f1fc224 */ /* 0x080fe200078e02ff */
[----:B------:R0:W-:Y:S01]  /*4900*/  @!P3 STG.E.U8 desc[UR38][R6.64+0x8], R9 ;  /* 0x000008090600b986 */ /* 0x0001e2000c101126 */
[C---:B------:R-:W-:Y:S02]  /*4910*/  ISETP.LT.OR P3, PT, R3.reuse, 0x12, !P1 ;  /* 0x000000120300780c */ /* 0x040fe40004f61670 */
[----:B-1----:R-:W-:Y:S01]  /*4920*/  @!P2 IMAD R11, R32, R23, RZ ;  /* 0x00000017200ba224 */ /* 0x002fe200078e02ff */
[----:B------:R-:W-:Y:S01]  /*4930*/  @!P4 STG.E.U8 desc[UR38][R6.64+0x9], R31 ;  /* 0x0000091f0600c986 */ /* 0x000fe2000c101126 */
[----:B------:R-:W-:-:S03]  /*4940*/  ISETP.LT.OR P4, PT, R3, 0x11, !P0 ;  /* 0x000000110300780c */ /* 0x000fc60004781670 */
[----:B------:R1:W-:Y:S01]  /*4950*/  @!P2 STG.E.U8 desc[UR38][R4.64+0x10], R11 ;  /* 0x0000100b0400a986 */ /* 0x0003e2000c101126 */
[----:B------:R-:W-:-:S05]  /*4960*/  ISETP.LT.OR P2, PT, R3, 0x12, !P0 ;  /* 0x000000120300780c */ /* 0x000fca0004741670 */
[----:B------:R-:W-:-:S04]  /*4970*/  @!P3 IMAD R33, R33, R23, RZ ;  /* 0x000000172121b224 */ /* 0x000fc800078e02ff */
[-C--:B--2---:R-:W-:Y:S01]  /*4980*/  @!P4 IMAD R13, R34, R23.reuse, RZ ;  /* 0x00000017220dc224 */ /* 0x084fe200078e02ff */
        /* <DEDUP_REMOVED lines=138> */
[----:B------:R4:W-:Y:S01]  /*5230*/  @!P4 STG.E.U8 desc[UR38][R6.64+0x69], R79 ;  /* 0x0000694f0600c986 */ /* 0x0009e2000c101126 */
[----:B------:R-:W-:-:S03]  /*5240*/  ISETP.LT.OR P4, PT, R3, 0x71, !P0 ;  /* 0x000000710300780c */ /* 0x000fc60004781670 */
[----:B------:R4:W-:Y:S01]  /*5250*/  @!P2 STG.E.U8 desc[UR38][R4.64+0x70], R11 ;  /* 0x0000700b0400a986 */ /* 0x0009e2000c101126 */
[----:B------:R-:W-:-:S05]  /*5260*/  ISETP.LT.OR P2, PT, R3, 0x72, !P0 ;  /* 0x000000720300780c */ /* 0x000fca0004741670 */
[----:B------:R-:W-:-:S04]  /*5270*/  @!P3 IMAD R81, R81, R23, RZ ;  /* 0x000000175151b224 */ /* 0x000fc800078e02ff */
[-C--:B--2---:R-:W-:Y:S01]  /*5280*/  @!P4 IMAD R13, R82, R23.reuse, RZ ;  /* 0x00000017520dc224 */ /* 0x084fe200078e02ff */
[----:B------:R4:W-:Y:S01]  /*5290*/  @!P3 STG.E.U8 desc[UR38][R4.64+0x71], R81 ;  /* 0x000071510400b986 */ /* 0x0009e2000c101126 */
[C---:B------:R-:W-:Y:S02]  /*52a0*/  ISETP.LT.OR P3, PT, R3.reuse, 0x79, !P1 ;  /* 0x000000790300780c */ /* 0x040fe40004f61670 */
[C---:B------:R-:W-:Y:S01]  /*52b0*/  ISETP.LT.OR P1, PT, R3.reuse, 0x7a, !P1 ;  /* 0x0000007a0300780c */ /* 0x040fe20004f21670 */
[----:B------:R4:W-:Y:S01]  /*52c0*/  @!P4 STG.E.U8 desc[UR38][R6.64+0x70], R13 ;  /* 0x0000700d0600c986 */ /* 0x0009e2000c101126 */
[----:B------:R-:W-:Y:S01]  /*52d0*/  ISETP.LT.OR P4, PT, R3, 0x79, !P0 ;  /* 0x000000790300780c */ /* 0x000fe20004781670 */
[----:B------:R-:W-:Y:S01]  /*52e0*/  @!P2 IMAD R83, R83, R23, RZ ;  /* 0x000000175353a224 */ /* 0x000fe200078e02ff */
[----:B------:R-:W-:-:S04]  /*52f0*/  ISETP.LT.OR P0, PT, R3, 0x7a, !P0 ;  /* 0x0000007a0300780c */ /* 0x000fc80004701670 */
[----:B------:R4:W-:Y:S03]  /*5300*/  @!P2 STG.E.U8 desc[UR38][R6.64+0x71], R83 ;  /* 0x000071530600a986 */ /* 0x0009e6000c101126 */
[-C--:B------:R-:W-:Y:S02]  /*5310*/  @!P3 IMAD R3, R84, R23.reuse, RZ ;  /* 0x000000175403b224 */ /* 0x080fe400078e02ff */
[-C--:B------:R-:W-:Y:S02]  /*5320*/  @!P1 IMAD R85, R85, R23.reuse, RZ ;  /* 0x0000001755559224 */ /* 0x080fe400078e02ff */
[-C--:B0-----:R-:W-:Y:S01]  /*5330*/  @!P4 IMAD R9, R86, R23.reuse, RZ ;  /* 0x000000175609c224 */ /* 0x081fe200078e02ff */
[----:B------:R4:W-:Y:S01]  /*5340*/  @!P3 STG.E.U8 desc[UR38][R4.64+0x78], R3 ;  /* 0x000078030400b986 */ /* 0x0009e2000c101126 */
[----:B------:R-:W-:-:S03]  /*5350*/  @!P0 IMAD R87, R87, R23, RZ ;  /* 0x0000001757578224 */ /* 0x000fc600078e02ff */
[----:B------:R4:W-:Y:S04]  /*5360*/  @!P1 STG.E.U8 desc[UR38][R4.64+0x79], R85 ;  /* 0x0000795504009986 */ /* 0x0009e8000c101126 */
[----:B------:R4:W-:Y:S04]  /*5370*/  @!P4 STG.E.U8 desc[UR38][R6.64+0x78], R9 ;  /* 0x000078090600c986 */ /* 0x0009e8000c101126 */
[----:B------:R4:W-:Y:S02]  /*5380*/  @!P0 STG.E.U8 desc[UR38][R6.64+0x79], R87 ;  /* 0x0000795706008986 */ /* 0x0009e4000c101126 */
.L_x_162:
[----:B------:R-:W-:Y:S05]  /*5390*/  BSYNC B0 ;  /* 0x0000000000007941 */ /* 0x000fea0003800000 */
.L_x_32:
[----:B------:R-:W-:Y:S01]  /*53a0*/  IADD3 R16, P0, R16, UR36, RZ ;  /* 0x0000002410107c10 */ /* 0x000fe2000ff1e0ff */
[----:B------:R-:W-:Y:S01]  /*53b0*/  ULDC.64 UR4, c[0x0][0x650] ;  /* 0x0001940000047ab9 */ /* 0x000fe20000000a00 */
[----:B----4-:R-:W-:Y:S01]  /*53c0*/  PRMT R3, RZ, 0x7610, R3 ;  /* 0x00007610ff037816 */ /* 0x010fe20000000003 */
[----:B------:R-:W-:Y:S01]  /*53d0*/  IMAD.MOV.U32 R100, RZ, RZ, -0x1 ;  /* 0xffffffffff647424 */ /* 0x000fe200078e00ff */
[----:B------:R-:W-:Y:S01]  /*53e0*/  IADD3.X R17, R17, UR42, RZ, P0, !PT ;  /* 0x0000002a11117c10 */ /* 0x000fe200087fe4ff */
[----:B------:R-:W-:Y:S01]  /*53f0*/  IMAD.MOV.U32 R22, RZ, RZ, -0x1 ;  /* 0xffffffffff167424 */ /* 0x000fe200078e00ff */
[----:B------:R-:W-:-:S04]  /*5400*/  ISETP.GE.U32.AND P0, PT, R16, UR4, PT ;  /* 0x0000000410007c0c */ /* 0x000fc8000bf06070 */
[----:B------:R-:W-:-:S13]  /*5410*/  ISETP.GE.U32.AND.EX P0, PT, R17, UR5, PT, P0 ;  /* 0x0000000511007c0c */ /* 0x000fda000bf06100 */
[----:B------:R-:W-:Y:S05]  /*5420*/  @P0 BRA `(.L_x_163) ;  /* 0x00000004004c0947 */ /* 0x000fea0003800000 */
[----:B------:R-:W2:Y:S01]  /*5430*/  LDC.64 R10, c[0x0][0x628] ;  /* 0x00018a00ff0a7b82 */ /* 0x000ea20000000a00 */
[----:B------:R-:W4:Y:S01]  /*5440*/  S2R R12, SR_CTAID.X ;  /* 0x00000000000c7919 */ /* 0x000f220000002500 */
[----:B------:R-:W-:Y:S02]  /*5450*/  IMAD.MOV.U32 R8, RZ, RZ, R16 ;  /* 0x000000ffff087224 */ /* 0x000fe400078e0010 */
[----:B------:R-:W-:Y:S01]  /*5460*/  IMAD.MOV.U32 R9, RZ, RZ, R17 ;  /* 0x000000ffff097224 */ /* 0x000fe200078e0011 */
[----:B------:R-:W0:Y:S03]  /*5470*/  S2R R20, SR_CTAID.Y ;  /* 0x0000000000147919 */ /* 0x000e260000002600 */
[----:B------:R-:W0:Y:S08]  /*5480*/  LDC R0, c[0x0][0x630] ;  /* 0x00018c00ff007b82 */ /* 0x000e300000000800 */
[----:B------:R-:W0:Y:S01]  /*5490*/  LDC.64 R14, c[0x0][0x620] ;  /* 0x00018800ff0e7b82 */ /* 0x000e220000000a00 */
[----:B--2---:R-:W-:-:S04]  /*54a0*/  ISETP.NE.U32.AND P0, PT, R10, RZ, PT ;  /* 0x000000ff0a00720c */ /* 0x004fc80003f05070 */
[----:B------:R-:W-:-:S13]  /*54b0*/  ISETP.NE.AND.EX P0, PT, R11, RZ, PT, P0 ;  /* 0x000000ff0b00720c */ /* 0x000fda0003f05300 */
[----:B0---4-:R-:W-:Y:S05]  /*54c0*/  @!P0 BRA `(.L_x_164) ;  /* 0x0000000000288947 */ /* 0x011fea0003800000 */
[----:B------:R-:W0:Y:S02]  /*54d0*/  LDC R3, c[0x0][0x634] ;  /* 0x00018d00ff037b82 */ /* 0x000e240000000800 */
[----:B0-----:R-:W-:-:S05]  /*54e0*/  IADD3 R3, P0, R16, R3, RZ ;  /* 0x0000000310037210 */ /* 0x001fca0007f1e0ff */
[----:B------:R-:W-:-:S04]  /*54f0*/  IMAD.X R13, RZ, RZ, R17, P0 ;  /* 0x000000ffff0d7224 */ /* 0x000fc800000e0611 */
[----:B------:R-:W-:-:S04]  /*5500*/  IMAD.WIDE.U32 R4, R13, R10, RZ ;  /* 0x0000000a0d047225 */ /* 0x000fc800078e00ff */
[----:B-1-3--:R-:W-:-:S04]  /*5510*/  IMAD.WIDE.U32 R6, P0, R3, R11, R4 ;  /* 0x0000000b03067225 */ /* 0x00afc80007800004 */
[----:B------:R-:W-:-:S04]  /*5520*/  IMAD.WIDE.U32 R4, R3, R10, RZ ;  /* 0x0000000a03047225 */ /* 0x000fc800078e00ff */
[----:B------:R-:W-:Y:S01]  /*5530*/  IMAD.X R9, RZ, RZ, RZ, P0 ;  /* 0x000000ffff097224 */ /* 0x000fe200000e06ff */
[----:B------:R-:W-:Y:S01]  /*5540*/  IADD3 RZ, P0, R5, R6, RZ ;  /* 0x0000000605ff7210 */ /* 0x000fe20007f1e0ff */
[----:B------:R-:W-:-:S04]  /*5550*/  IMAD.MOV.U32 R8, RZ, RZ, R7 ;  /* 0x000000ffff087224 */ /* 0x000fc800078e0007 */
[----:B------:R-:W-:-:S08]  /*5560*/  IMAD.WIDE.U32.X R8, R13, R11, R8, P0 ;  /* 0x0000000b0d087225 */ /* 0x000fd000000e0408 */
.L_x_164:
[-CC-:B------:R-:W-:Y:S01]  /*5570*/  SHF.R.U64 R22, R8, R0.reuse, R9.reuse ;  /* 0x0000000008167219 */ /* 0x180fe20000001209 */
[----:B---3--:R-:W0:Y:S01]  /*5580*/  LDC.64 R26, c[0x0][0x640] ;  /* 0x00019000ff1a7b82 */ /* 0x008e220000000a00 */
[----:B------:R-:W-:Y:S01]  /*5590*/  SHF.R.U32.HI R0, RZ, R0, R9 ;  /* 0x00000000ff007219 */ /* 0x000fe20000011609 */
[----:B------:R-:W-:Y:S01]  /*55a0*/  ULDC UR4, c[0x0][0x150] ;  /* 0x0000540000047ab9 */ /* 0x000fe20000000800 */
[----:B------:R-:W-:Y:S02]  /*55b0*/  IADD3 R3, P0, RZ, -R22, RZ ;  /* 0x80000016ff037210 */ /* 0x000fe40007f1e0ff */
[----:B-1----:R-:W-:-:S03]  /*55c0*/  I2FP.F32.U32 R7, R12 ;  /* 0x0000000c00077245 */ /* 0x002fc60000201000 */
[----:B------:R-:W1:Y:S01]  /*55d0*/  LDC R6, c[0x0][0x618] ;  /* 0x00018600ff067b82 */ /* 0x000e620000000800 */
[----:B------:R-:W-:Y:S02]  /*55e0*/  IMAD.X R5, RZ, RZ, ~R0, P0 ;  /* 0x000000ffff057224 */ /* 0x000fe400000e0e00 */
[----:B------:R-:W-:Y:S01]  /*55f0*/  FMUL R7, R7, UR4 ;  /* 0x0000000407077c20 */ /* 0x000fe20008400000 */
[----:B------:R-:W-:Y:S01]  /*5600*/  ULDC UR4, c[0x0][0x154] ;  /* 0x0000550000047ab9 */ /* 0x000fe20000000800 */
[-C--:B------:R-:W-:Y:S02]  /*5610*/  IMAD R0, R5, R14.reuse, RZ ;  /* 0x0000000e05007224 */ /* 0x080fe400078e02ff */
[C---:B------:R-:W-:Y:S01]  /*5620*/  IMAD.WIDE.U32 R4, R3.reuse, R14, R16 ;  /* 0x0000000e03047225 */ /* 0x040fe200078e0010 */
[----:B------:R-:W2:Y:S01]  /*5630*/  LDC R8, c[0x0][0x608] ;  /* 0x00018200ff087b82 */ /* 0x000ea20000000800 */
[----:B------:R-:W3:Y:S02]  /*5640*/  F2I.U32.TRUNC.NTZ R7, R7 ;  /* 0x0000000700077305 */ /* 0x000ee4000020f000 */
[----:B------:R-:W-:Y:S01]  /*5650*/  IMAD R3, R3, R15, R0 ;  /* 0x0000000f03037224 */ /* 0x000fe200078e0200 */
[----:B------:R-:W-:-:S03]  /*5660*/  I2FP.F32.U32 R0, R20 ;  /* 0x0000001400007245 */ /* 0x000fc60000201000 */
[----:B------:R-:W-:Y:S01]  /*5670*/  IMAD.IADD R3, R5, 0x1, R3 ;  /* 0x0000000105037824 */ /* 0x000fe200078e0203 */
[----:B------:R-:W4:Y:S01]  /*5680*/  LDC R11, c[0x0][0x658] ;  /* 0x00019600ff0b7b82 */ /* 0x000f220000000800 */
[----:B0-----:R-:W-:-:S04]  /*5690*/  ISETP.NE.U32.AND P0, PT, R26, RZ, PT ;  /* 0x000000ff1a00720c */ /* 0x001fc80003f05070 */
[----:B------:R-:W-:-:S03]  /*56a0*/  ISETP.NE.AND.EX P0, PT, R27, RZ, PT, P0 ;  /* 0x000000ff1b00720c */ /* 0x000fc60003f05300 */
[----:B------:R-:W0:Y:S01]  /*56b0*/  LDC R9, c[0x0][0x144] ;  /* 0x00005100ff097b82 */ /* 0x000e220000000800 */
[-C--:B-1----:R-:W-:Y:S01]  /*56c0*/  SHF.R.U64 R10, R4, R6.reuse, R3 ;  /* 0x00000006040a7219 */ /* 0x082fe20000001203 */
[----:B---3--:R-:W-:Y:S01]  /*56d0*/  IMAD.MOV R7, RZ, RZ, -R7 ;  /* 0x000000ffff077224 */ /* 0x008fe200078e0a07 */
[----:B------:R-:W-:Y:S01]  /*56e0*/  SHF.R.U32.HI R3, RZ, R6, R3 ;  /* 0x00000006ff037219 */ /* 0x000fe20000011603 */
[----:B------:R-:W-:-:S04]  /*56f0*/  FMUL R6, R0, UR4 ;  /* 0x0000000400067c20 */ /* 0x000fc80008400000 */
[----:B------:R-:W1:Y:S01]  /*5700*/  LDC R21, c[0x0][0x148] ;  /* 0x00005200ff157b82 */ /* 0x000e620000000800 */
[----:B------:R3:W0:Y:S01]  /*5710*/  F2I.U32.TRUNC.NTZ R14, R6 ;  /* 0x00000006000e7305 */ /* 0x000622000020f000 */
[-CC-:B--2---:R-:W-:Y:S02]  /*5720*/  SHF.R.U64 R13, R10, R8.reuse, R3.reuse ;  /* 0x000000080a0d7219 */ /* 0x184fe40000001203 */
[----:B------:R-:W-:-:S04]  /*5730*/  SHF.R.U32.HI R0, RZ, R8, R3 ;  /* 0x00000008ff007219 */ /* 0x000fc80000011603 */
[----:B------:R-:W2:Y:S01]  /*5740*/  LDC R24, c[0x0][0x648] ;  /* 0x00019200ff187b82 */ /* 0x000ea20000000800 */
[-CC-:B----4-:R-:W-:Y:S02]  /*5750*/  SHF.R.U64 R15, R13, R11.reuse, R0.reuse ;  /* 0x0000000b0d0f7219 */ /* 0x190fe40000001200 */
[----:B------:R-:W-:-:S03]  /*5760*/  SHF.R.U32.HI R5, RZ, R11, R0 ;  /* 0x0000000bff057219 */ /* 0x000fc60000011600 */
[----:B------:R-:W-:Y:S02]  /*5770*/  IMAD.MOV.U32 R4, RZ, RZ, R15 ;  /* 0x000000ffff047224 */ /* 0x000fe400078e000f */
[----:B------:R-:W4:Y:S01]  /*5780*/  LDC R28, c[0x0][0x638] ;  /* 0x00018e00ff1c7b82 */ /* 0x000f220000000800 */
[----:B0-----:R-:W-:-:S07]  /*5790*/  IMAD R25, R9, R7, R12 ;  /* 0x0000000709197224 */ /* 0x001fce00078e020c */
[----:B------:R-:W0:Y:S08]  /*57a0*/  LDC R29, c[0x0][0x610] ;  /* 0x00018400ff1d7b82 */ /* 0x000e300000000800 */
[----:B------:R-:W0:Y:S01]  /*57b0*/  LDC R30, c[0x0][0x600] ;  /* 0x00018000ff1e7b82 */ /* 0x000e220000000800 */
[----:B-123--:R-:W-:Y:S05]  /*57c0*/  @!P0 BRA `(.L_x_165) ;  /* 0x0000000000288947 */ /* 0x00efea0003800000 */
[----:B------:R-:W1:Y:S02]  /*57d0*/  LDC R0, c[0x0][0x64c] ;  /* 0x00019300ff007b82 */ /* 0x000e640000000800 */
[----:B-1----:R-:W-:-:S05]  /*57e0*/  IADD3 R3, P0, R15, R0, RZ ;  /* 0x000000000f037210 */ /* 0x002fca0007f1e0ff */
        /* <DEDUP_REMOVED lines=8> */
.L_x_165:
[----:B------:R-:W-:Y:S01]  /*5870*/  ISETP.NE.AND P0, PT, R2, 0x1, PT ;  /* 0x000000010200780c */ /* 0x000fe20003f05270 */
[----:B------:R-:W-:Y:S01]  /*5880*/  IMAD.MOV R14, RZ, RZ, -R14 ;  /* 0x000000ffff0e7224 */ /* 0x000fe200078e0a0e */
[----:B------:R-:W-:Y:S02]  /*5890*/  SHF.R.U64 R0, R4, R24, R5 ;  /* 0x0000001804007219 */ /* 0x000fe40000001205 */
[----:B------:R-:W-:Y:S02]  /*58a0*/  LOP3.LUT R3, R13, R96, RZ, 0xc0, !PT ;  /* 0x000000600d037212 */ /* 0x000fe400078ec0ff */
[----:B------:R-:W-:Y:S01]  /*58b0*/  LOP3.LUT R10, R10, R95, RZ, 0xc0, !PT ;  /* 0x0000005f0a0a7212 */ /* 0x000fe200078ec0ff */
[----:B------:R-:W-:Y:S02]  /*58c0*/  IMAD.MOV R4, RZ, RZ, -R0 ;  /* 0x000000ffff047224 */ /* 0x000fe400078e0a00 */
[----:B------:R-:W-:Y:S02]  /*58d0*/  IMAD R0, R92, R0, R3 ;  /* 0x000000005c007224 */ /* 0x000fe400078e0203 */
[----:B----4-:R-:W-:-:S02]  /*58e0*/  IMAD R3, R4, R28, R15 ;  /* 0x0000001c04037224 */ /* 0x010fc400078e020f */
[----:B------:R-:W-:Y:S02]  /*58f0*/  @P0 IMAD R25, R21, R14, R20 ;  /* 0x0000000e15190224 */ /* 0x000fe400078e0214 */
[----:B0-----:R-:W-:Y:S02]  /*5900*/  IMAD R5, R3, R30, R10 ;  /* 0x0000001e03057224 */ /* 0x001fe400078e020a */
[----:B------:R-:W-:Y:S02]  /*5910*/  IMAD R0, R0, R29, R25 ;  /* 0x0000001d00007224 */ /* 0x000fe400078e0219 */
[----:B------:R-:W-:-:S03]  /*5920*/  IMAD.MOV.U32 R4, RZ, RZ, 0x1 ;  /* 0x00000001ff047424 */ /* 0x000fc600078e00ff */
[----:B------:R-:W-:Y:S02]  /*5930*/  SEL R100, R5, R0, !P0 ;  /* 0x0000000005647207 */ /* 0x000fe40004000000 */
[----:B------:R-:W-:Y:S02]  /*5940*/  PRMT R3, R4, 0x7610, R3 ;  /* 0x0000761004037816 */ /* 0x000fe40000000003 */
[----:B------:R-:W-:-:S07]  /*5950*/  SEL R0, R0, R5, !P0 ;  /* 0x0000000500007207 */ /* 0x000fce0004000000 */
.L_x_163:
[----:B------:R-:W-:Y:S01]  /*5960*/  LOP3.LUT P0, RZ, R3, 0xff, RZ, 0xc0, !PT ;  /* 0x000000ff03ff7812 */ /* 0x000fe2000780c0ff */
[----:B------:R-:W-:Y:S01]  /*5970*/  UIMAD.WIDE.U32 UR4, UR41, -0x33333333, URZ ;  /* 0xcccccccd290478a5 */ /* 0x000fe2000f8e003f */
[----:B------:R-:W-:-:S03]  /*5980*/  IMAD.MOV.U32 R99, RZ, RZ, R0 ;  /* 0x000000ffff637224 */ /* 0x000fc600078e0000 */
[----:B------:R-:W-:-:S04]  /*5990*/  USHF.R.U32.HI UR4, URZ, 0x2, UR5 ;  /* 0x000000023f047899 */ /* 0x000fc80008011605 */
[----:B------:R-:W-:-:S04]  /*59a0*/  UIMAD UR41, UR4, -0x5, UR41 ;  /* 0xfffffffb042978a4 */ /* 0x000fc8000f8e0229 */
[----:B------:R-:W-:Y:S08]  /*59b0*/  @P0 BRA `(.L_x_166) ;  /* 0xffffffb800900947 */ /* 0x000ff0000383ffff */
[----:B------:R-:W-:Y:S05]  /*59c0*/  EXIT ;  /* 0x000000000000794d */ /* 0x000fea0003800000 */
.L_x_7:
        /* <DEDUP_REMOVED lines=26> */
.L_x_168:
[----:B------:R-:W0:Y:S01]  /*5b70*/  LDC.64 R28, c[0x0][0x640] ;  /* 0x00019000ff1c7b82 */ /* 0x000e220000000a00 */
[-CC-:B------:R-:W-:Y:S01]  /*5b80*/  SHF.R.U64 R22, R14, R6.reuse, R15.reuse ;  /* 0x000000060e167219 */ /* 0x180fe2000000120f */
[----:B------:R-:W-:Y:S01]  /*5b90*/  IMAD.MOV.U32 R30, RZ, RZ, 0x1 ;  /* 0x00000001ff1e7424 */ /* 0x000fe200078e00ff */
[----:B------:R-:W-:Y:S02]  /*5ba0*/  SHF.R.U32.HI R6, RZ, R6, R15 ;  /* 0x00000006ff067219 */ /* 0x000fe4000001160f */
[----:B------:R-:W-:-:S03]  /*5bb0*/  IADD3 R13, P0, RZ, -R22, RZ ;  /* 0x80000016ff0d7210 */ /* 0x000fc60007f1e0ff */
[----:B------:R-:W1:Y:S02]  /*5bc0*/  LDC R12, c[0x0][0x618] ;  /* 0x00018600ff0c7b82 */ /* 0x000e640000000800 */
[----:B------:R-:W-:-:S04]  /*5bd0*/  IMAD.X R11, RZ, RZ, ~R6, P0 ;  /* 0x000000ffff0b7224 */ /* 0x000fc800000e0e06 */
[-C--:B------:R-:W-:Y:S02]  /*5be0*/  IMAD R6, R11, R24.reuse, RZ ;  /* 0x000000180b067224 */ /* 0x080fe400078e02ff */
[----:B------:R-:W2:Y:S01]  /*5bf0*/  LDC R14, c[0x0][0x608] ;  /* 0x00018200ff0e7b82 */ /* 0x000ea20000000800 */
[----:B------:R-:W-:-:S04]  /*5c00*/  IMAD.WIDE.U32 R10, R13, R24, R16 ;  /* 0x000000180d0a7225 */ /* 0x000fc800078e0010 */
[----:B------:R-:W-:-:S03]  /*5c10*/  IMAD R13, R13, R25, R6 ;  /* 0x000000190d0d7224 */ /* 0x000fc600078e0206 */
[----:B------:R-:W3:Y:S01]  /*5c20*/  LDC R27, c[0x0][0x658] ;  /* 0x00019600ff1b7b82 */ /* 0x000ee20000000800 */
[----:B------:R-:W-:Y:S01]  /*5c30*/  IMAD.IADD R11, R11, 0x1, R13 ;  /* 0x000000010b0b7824 */ /* 0x000fe200078e020d */
[----:B0-----:R-:W-:-:S04]  /*5c40*/  ISETP.NE.U32.AND P0, PT, R28, RZ, PT ;  /* 0x000000ff1c00720c */ /* 0x001fc80003f05070 */
[----:B------:R-:W-:Y:S02]  /*5c50*/  ISETP.NE.AND.EX P0, PT, R29, RZ, PT, P0 ;  /* 0x000000ff1d00720c */ /* 0x000fe40003f05300 */
[----:B------:R-:W0:Y:S01]  /*5c60*/  LDC R20, c[0x0][0x600] ;  /* 0x00018000ff147b82 */ /* 0x000e220000000800 */
[-CC-:B-1----:R-:W-:Y:S01]  /*5c70*/  SHF.R.U64 R8, R10, R12.reuse, R11.reuse ;  /* 0x0000000c0a087219 */ /* 0x182fe2000000120b */
[----:B------:R-:W-:Y:S01]  /*5c80*/  IMAD.MOV.U32 R10, RZ, RZ, -0x1 ;  /* 0xffffffffff0a7424 */ /* 0x000fe200078e00ff */
[----:B------:R-:W-:-:S05]  /*5c90*/  SHF.R.U32.HI R11, RZ, R12, R11 ;  /* 0x0000000cff0b7219 */ /* 0x000fca000001160b */
[----:B------:R-:W1:Y:S01]  /*5ca0*/  LDC R24, c[0x0][0x648] ;  /* 0x00019200ff187b82 */ /* 0x000e620000000800 */
[-CC-:B--2---:R-:W-:Y:S02]  /*5cb0*/  SHF.R.U64 R21, R8, R14.reuse, R11.reuse ;  /* 0x0000000e08157219 */ /* 0x184fe4000000120b */
[----:B------:R-:W-:-:S05]  /*5cc0*/  SHF.R.U32.HI R6, RZ, R14, R11 ;  /* 0x0000000eff067219 */ /* 0x000fca000001160b */
[----:B------:R-:W2:Y:S01]  /*5cd0*/  LDC R26, c[0x0][0x638] ;  /* 0x00018e00ff1a7b82 */ /* 0x000ea20000000800 */
[-C--:B---3--:R-:W-:Y:S02]  /*5ce0*/  SHF.L.U32 R10, R10, R27.reuse, RZ ;  /* 0x0000001b0a0a7219 */ /* 0x088fe400000006ff */
[-CC-:B------:R-:W-:Y:S02]  /*5cf0*/  SHF.R.U64 R25, R21, R27.reuse, R6.reuse ;  /* 0x0000001b15197219 */ /* 0x180fe40000001206 */
[----:B------:R-:W-:Y:S02]  /*5d00*/  LOP3.LUT R32, RZ, R10, RZ, 0x33, !PT ;  /* 0x0000000aff207212 */ /* 0x000fe400078e33ff */
[----:B------:R-:W-:Y:S01]  /*5d10*/  SHF.R.U32.HI R11, RZ, R27, R6 ;  /* 0x0000001bff0b7219 */ /* 0x000fe20000011606 */
[----:B------:R-:W3:Y:S01]  /*5d20*/  LDC R31, c[0x0][0x610] ;  /* 0x00018400ff1f7b82 */ /* 0x000ee20000000800 */
[----:B------:R-:W-:Y:S01]  /*5d30*/  IMAD.MOV.U32 R10, RZ, RZ, R25 ;  /* 0x000000ffff0a7224 */ /* 0x000fe200078e0019 */
[----:B------:R-:W-:Y:S06]  /*5d40*/  @!P0 BRA `(.L_x_169) ;  /* 0x0000000000288947 */ /* 0x000fec0003800000 */
        /* <DEDUP_REMOVED lines=10> */
.L_x_169:
[----:B------:R-:W-:Y:S02]  /*5df0*/  ISETP.NE.AND P0, PT, R2, 0x1, PT ;  /* 0x000000010200780c */ /* 0x000fe40003f05270 */
[----:B-1----:R-:W-:Y:S01]  /*5e00*/  SHF.R.U64 R6, R10, R24, R11 ;  /* 0x000000180a067219 */ /* 0x002fe2000000120b */
[----:B0-----:R-:W-:Y:S01]  /*5e10*/  VIADD R11, R20, 0xffffffff ;  /* 0xffffffff140b7836 */ /* 0x001fe20000000000 */
[----:B------:R-:W-:Y:S02]  /*5e20*/  SHF.L.U32 R30, R30, R27, RZ ;  /* 0x0000001b1e1e7219 */ /* 0x000fe400000006ff */
[----:B------:R-:W-:Y:S01]  /*5e30*/  LOP3.LUT R5, R21, R32, RZ, 0xc0, !PT ;  /* 0x0000002015057212 */ /* 0x000fe200078ec0ff */
[----:B------:R-:W-:-:S04]  /*5e40*/  IMAD.MOV R10, RZ, RZ, -R6 ;  /* 0x000000ffff0a7224 */ /* 0x000fc800078e0a06 */
[----:B------:R-:W-:Y:S01]  /*5e50*/  IMAD R6, R30, R6, R5 ;  /* 0x000000061e067224 */ /* 0x000fe200078e0205 */
[----:B------:R-:W-:Y:S01]  /*5e60*/  LOP3.LUT R5, R8, R11, RZ, 0xc0, !PT ;  /* 0x0000000b08057212 */ /* 0x000fe200078ec0ff */
[----:B------:R-:W-:Y:S02]  /*5e70*/  @P0 IMAD R7, R9, R23, R4 ;  /* 0x0000001709070224 */ /* 0x000fe400078e0204 */
[----:B--2---:R-:W-:Y:S02]  /*5e80*/  IMAD R4, R10, R26, R25 ;  /* 0x0000001a0a047224 */ /* 0x004fe400078e0219 */
[----:B---3--:R-:W-:Y:S02]  /*5e90*/  IMAD R7, R6, R31, R7 ;  /* 0x0000001f06077224 */ /* 0x008fe400078e0207 */
[----:B------:R-:W-:Y:S02]  /*5ea0*/  IMAD R4, R4, R20, R5 ;  /* 0x0000001404047224 */ /* 0x000fe400078e0205 */
[----:B------:R-:W-:-:S02]  /*5eb0*/  IMAD.MOV.U32 R8, RZ, RZ, 0x1 ;  /* 0x00000001ff087424 */ /* 0x000fc400078e00ff */
[----:B------:R-:W-:Y:S01]  /*5ec0*/  IMAD.MOV.U32 R6, RZ, RZ, R22 ;  /* 0x000000ffff067224 */ /* 0x000fe200078e0016 */
[----:B------:R-:W-:Y:S02]  /*5ed0*/  SEL R20, R4, R7, !P0 ;  /* 0x0000000704147207 */ /* 0x000fe40004000000 */
[----:B------:R-:W-:-:S07]  /*5ee0*/  SEL R21, R7, R4, !P0 ;  /* 0x0000000407157207 */ /* 0x000fce0004000000 */
.L_x_167:
[----:B------:R-:W-:-:S08]  /*5ef0*/  NOP ;  /* 0x0000000000007918 */ /* 0x000fd00000000000 */
[----:B------:R-:W0:-:S00]  /*5f00*/  USETMAXREG.DEALLOC.CTAPOOL 0x28 ;  /* 0x00000028000079c8 */ /* 0x000e0000080e0500 */
[----:B0-----:R-:W-:-:S13]  /*5f10*/  ISETP.NE.AND P0, PT, R3, RZ, PT ;  /* 0x000000ff0300720c */ /* 0x001fda0003f05270 */
[----:B------:R-:W-:Y:S05]  /*5f20*/  @P0 EXIT ;  /* 0x000000000000094d */ /* 0x000fea0003800000 */
[----:B------:R-:W-:Y:S01]  /*5f30*/  LOP3.LUT P0, RZ, R8, 0xff, RZ, 0xc0, !PT ;  /* 0x000000ff08ff7812 */ /* 0x000fe2000780c0ff */
[----:B------:R-:W-:Y:S02]  /*5f40*/  IMAD.MOV.U32 R3, RZ, RZ, 0x1 ;  /* 0x00000001ff037424 */ /* 0x000fe400078e00ff */
[----:B------:R-:W-:-:S10]  /*5f50*/  IMAD.MOV.U32 R8, RZ, RZ, RZ ;  /* 0x000000ffff087224 */ /* 0x000fd400078e00ff */
[----:B------:R-:W-:Y:S05]  /*5f60*/  @!P0 BRA `(.L_x_170) ;  /* 0x0000000c00288947 */ /* 0x000fea0003800000 */
[----:B------:R-:W0:Y:S01]  /*5f70*/  LDC R3, c[0x0][0x28c] ;  /* 0x0000a300ff037b82 */ /* 0x000e220000000800 */
[----:B------:R-:W-:Y:S01]  /*5f80*/  ULDC UR5, c[0x0][0x658] ;  /* 0x0001960000057ab9 */ /* 0x000fe20000000800 */
[----:B------:R-:W-:Y:S01]  /*5f90*/  UMOV UR6, 0xffffffff ;  /* 0xffffffff00067882 */ /* 0x000fe20000000000 */
[----:B------:R-:W-:Y:S01]  /*5fa0*/  BSSY B0, `(.L_x_170) ;  /* 0x00000c6000007945 */ /* 0x000fe20003800000 */
[----:B------:R-:W-:Y:S01]  /*5fb0*/  USHF.L.U32 UR6, UR6, UR5, URZ ;  /* 0x0000000506067299 */ /* 0x000fe2000800063f */
[----:B------:R-:W-:Y:S01]  /*5fc0*/  IMAD.MOV.U32 R12, RZ, RZ, 0x1 ;  /* 0x00000001ff0c7424 */ /* 0x000fe200078e00ff */
[----:B------:R-:W-:Y:S01]  /*5fd0*/  LOP3.LUT R9, R18, 0x2, RZ, 0xfc, !PT ;  /* 0x0000000212097812 */ /* 0x000fe200078efcff */
[----:B------:R-:W-:Y:S01]  /*5fe0*/  IMAD.MOV.U32 R8, RZ, RZ, RZ ;  /* 0x000000ffff087224 */ /* 0x000fe200078e00ff */
[----:B------:R-:W1:Y:S01]  /*5ff0*/  S2UR UR8, SR_CgaCtaId ;  /* 0x00000000000879c3 */ /* 0x000e620000008800 */
[----:B------:R-:W-:Y:S01]  /*6000*/  ULDC UR4, c[0x0][0x600] ;  /* 0x0001800000047ab9 */ /* 0x000fe20000000800 */
[----:B------:R-:W-:Y:S01]  /*6010*/  UMOV UR7, 0x1 ;  /* 0x0000000100077882 */ /* 0x000fe20000000000 */
[----:B------:R-:W-:-:S02]  /*6020*/  UIADD3 UR14, UR4, -0x1, URZ ;  /* 0xffffffff040e7890 */ /* 0x000fc4000fffe03f */
[----:B------:R-:W-:Y:S02]  /*6030*/  USHF.L.U32 UR16, UR7, UR5, URZ ;  /* 0x0000000507107299 */ /* 0x000fe4000800063f */
[----:B------:R-:W-:Y:S01]  /*6040*/  ULOP3.LUT UR15, URZ, UR6, URZ, 0x33, !UPT ;  /* 0x000000063f0f7292 */ /* 0x000fe2000f8e333f */
[----:B------:R-:W-:Y:S01]  /*6050*/  ULDC.64 UR20, c[0x0][0x198] ;  /* 0x0000660000147ab9 */ /* 0x000fe20000000a00 */
[----:B0-----:R-:W-:-:S05]  /*6060*/  VIADD R3, R3, 0x7f ;  /* 0x0000007f03037836 */ /* 0x001fca0000000000 */
[----:B------:R-:W-:Y:S01]  /*6070*/  SHF.R.S32.HI R4, RZ, 0x1f, R3 ;  /* 0x0000001fff047819 */ /* 0x000fe20000011403 */
[----:B-1----:R-:W-:-:S03]  /*6080*/  IMAD.U32 R10, RZ, RZ, UR8 ;  /* 0x00000008ff0a7e24 */ /* 0x002fc6000f8e00ff */
[----:B------:R-:W-:Y:S01]  /*6090*/  LEA.HI R4, R4, R3, RZ, 0x7 ;  /* 0x0000000304047211 */ /* 0x000fe200078f38ff */
[----:B------:R-:W-:-:S03]  /*60a0*/  IMAD.MOV.U32 R3, RZ, RZ, 0x1 ;  /* 0x00000001ff037424 */ /* 0x000fc600078e00ff */
[----:B------:R-:W-:Y:S02]  /*60b0*/  SHF.R.S32.HI R11, RZ, 0x7, R4 ;  /* 0x00000007ff0b7819 */ /* 0x000fe40000011404 */
[----:B------:R-:W-:-:S03]  /*60c0*/  LEA R13, R10, 0x100, 0xd ;  /* 0x000001000a0d7811 */ /* 0x000fc600078e68ff */
[----:B------:R-:W-:-:S07]  /*60d0*/  VIADD R19, R11, 0x1 ;  /* 0x000000010b137836 */ /* 0x000fce0000000000 */
.L_x_181:
[----:B------:R-:W-:-:S03]  /*60e0*/  UMOV UR4, 0xffffffff ;  /* 0xffffffff00047882 */ /* 0x000fc60000000000 */
[----:B------:R-:W-:Y:S05]  /*60f0*/  BRA.DIV UR4, `(.L_x_171) ;  /* 0x0000000e04d07947 */ /* 0x000fea000b800000 */
[----:B------:R-:W-:-:S13]  /*6100*/  ELECT P6, URZ, PT ;  /* 0x00000000003f782f */ /* 0x000fda00038c0000 */
.L_x_193:
[----:B------:R-:W0:Y:S01]  /*6110*/  LDC R4, c[0x0][0x28c] ;  /* 0x0000a300ff047b82 */ /* 0x000e220000000800 */
[----:B------:R-:W-:Y:S01]  /*6120*/  BSSY B1, `(.L_x_172) ;  /* 0x000003a000017945 */ /* 0x000fe20003800000 */
[----:B0-----:R-:W-:-:S13]  /*6130*/  ISETP.LT.OR P6, PT, R4, 0x1, !P6 ;  /* 0x000000010400780c */ /* 0x001fda00077c1670 */
[----:B------:R-:W-:Y:S05]  /*6140*/  @P6 BRA `(.L_x_173) ;  /* 0x0000000000dc6947 */ /* 0x000fea0003800000 */
[----:B------:R-:W-:Y:S02]  /*6150*/  IMAD R21, R21, 0x2, R10 ;  /* 0x0000000215157824 */ /* 0x000fe400078e020a */
[----:B------:R-:W-:Y:S02]  /*6160*/  IMAD.SHL.U32 R22, R20, 0x80, RZ ;  /* 0x0000008014167824 */ /* 0x000fe400078e00ff */
[----:B------:R-:W-:Y:S02]  /*6170*/  IMAD.MOV.U32 R24, RZ, RZ, RZ ;  /* 0x000000ffff187224 */ /* 0x000fe400078e00ff */
[----:B------:R-:W-:Y:S02]  /*6180*/  IMAD.MOV.U32 R4, RZ, RZ, R19 ;  /* 0x000000ffff047224 */ /* 0x000fe400078e0013 */
[----:B------:R-:W-:Y:S02]  /*6190*/  IMAD.MOV.U32 R5, RZ, RZ, R3 ;  /* 0x000000ffff057224 */ /* 0x000fe400078e0003 */
[----:B------:R-:W-:-:S02]  /*61a0*/  IMAD.MOV.U32 R14, RZ, RZ, R8 ;  /* 0x000000ffff0e7224 */ /* 0x000fc400078e0008 */
[----:B------:R-:W-:-:S07]  /*61b0*/  IMAD.SHL.U32 R21, R21, 0x40, RZ ;  /* 0x0000004015157824 */ /* 0x000fce00078e00ff */
.L_x_176:
[----:B------:R-:W0:Y:S01]  /*61c0*/  S2UR UR4, SR_CgaCtaId ;  /* 0x00000000000479c3 */ /* 0x000e220000008800 */
[----:B------:R-:W-:Y:S02]  /*61d0*/  MOV R7, 0x400 ;  /* 0x0000040000077802 */ /* 0x000fe40000000f00 */
[----:B------:R-:W-:-:S13]  /*61e0*/  ISETP.NE.AND P1, PT, R0, RZ, PT ;  /* 0x000000ff0000720c */ /* 0x000fda0003f25270 */
[----:B------:R-:W1:Y:S01]  /*61f0*/  @!P1 LDC R15, c[0x0][0x500] ;  /* 0x00014000ff0f9b82 */ /* 0x000e620000000800 */
[----:B0-----:R-:W-:-:S05]  /*6200*/  IMAD.U32 R10, RZ, RZ, UR4 ;  /* 0x00000004ff0a7e24 */ /* 0x001fca000f8e00ff */
[----:B------:R-:W-:Y:S02]  /*6210*/  LEA R23, R10, R7, 0x18 ;  /* 0x000000070a177211 */ /* 0x000fe400078ec0ff */
[----:B------:R-:W-:-:S03]  /*6220*/  SHF.L.U32 R7, R5, 0x1f, RZ ;  /* 0x0000001f05077819 */ /* 0x000fc600000006ff */
[----:B------:R-:W-:-:S04]  /*6230*/  IMAD R20, R14, 0x8, R23 ;  /* 0x000000080e147824 */ /* 0x000fc800078e0217 */
[----:B------:R-:W0:Y:S02]  /*6240*/  SYNCS.PHASECHK.TRANS64.TRYWAIT P0, [R20+URZ+0x28], R7 ;  /* 0x00002807140075a7 */ /* 0x000e24000800017f */
[----:B01----:R-:W-:Y:S05]  /*6250*/  @!P0 BRA `(.L_x_174) ;  /* 0x0000000c00988947 */ /* 0x003fea0003800000 */
.L_x_194:
[----:B0-----:R-:W-:Y:S01]  /*6260*/  PRMT R7, R9, 0x9910, RZ ;  /* 0x0000991009077816 */ /* 0x001fe200000000ff */
[----:B------:R0:W-:Y:S03]  /*6270*/  @!P1 SYNCS.ARRIVE.TRANS64 RZ, [R20+URZ], R15 ;  /* 0x0000000f14ff99a7 */ /* 0x0001e6000800003f */
[----:B------:R-:W-:-:S13]  /*6280*/  ISETP.NE.AND P0, PT, R7, 0x2, PT ;  /* 0x000000020700780c */ /* 0x000fda0003f05270 */
[----:B0-----:R-:W-:Y:S05]  /*6290*/  @P0 BRA `(.L_x_175) ;  /* 0x0000000000040947 */ /* 0x001fea0003800000 */
[----:B------:R-:W-:Y:S01]  /*62a0*/  BPT.TRAP 0x1 ;  /* 0x000000040000795c */ /* 0x000fe20000300000 */
.L_x_175:
[C---:B------:R-:W-:Y:S01]  /*62b0*/  IMAD R7, R14.reuse, 0x4000, R13 ;  /* 0x000040000e077824 */ /* 0x040fe200078e020d */
[----:B------:R-:W-:Y:S01]  /*62c0*/  R2UR UR8, R23 ;  /* 0x00000000170872ca */ /* 0x000fe200000e0000 */
[----:B------:R-:W-:Y:S01]  /*62d0*/  IMAD R23, R14, 0x4000, R23 ;  /* 0x000040000e177824 */ /* 0x000fe200078e0217 */
[----:B------:R-:W-:Y:S01]  /*62e0*/  R2UR UR17, R21 ;  /* 0x00000000151172ca */ /* 0x000fe200000e0000 */
[----:B------:R-:W-:Y:S01]  /*62f0*/  VIADD R4, R4, 0xffffffff ;  /* 0xffffffff04047836 */ /* 0x000fe20000000000 */
[----:B------:R-:W-:Y:S01]  /*6300*/  R2UR UR5, R7 ;  /* 0x00000000070572ca */ /* 0x000fe200000e0000 */
[----:B------:R-:W-:Y:S01]  /*6310*/  UIADD3 UR4, UP0, UR20, 0xf0, URZ ;  /* 0x000000f014047890 */ /* 0x000fe2000ff1e03f */
[----:B------:R-:W-:Y:S01]  /*6320*/  R2UR UR11, R23 ;  /* 0x00000000170b72ca */ /* 0x000fe200000e0000 */
[----:B------:R-:W-:Y:S01]  /*6330*/  UIADD3 UR22, UP1, UR20, 0x1f0, URZ ;  /* 0x000001f014167890 */ /* 0x000fe2000ff3e03f */
[----:B------:R-:W-:Y:S01]  /*6340*/  R2UR UR9, R20 ;  /* 0x00000000140972ca */ /* 0x000fe200000e0000 */
[----:B------:R-:W-:Y:S01]  /*6350*/  VIADD R14, R14, 0x1 ;  /* 0x000000010e0e7836 */ /* 0x000fe20000000000 */
[----:B------:R-:W-:Y:S01]  /*6360*/  R2UR UR10, R24 ;  /* 0x00000000180a72ca */ /* 0x000fe200000e0000 */
[----:B------:R-:W-:Y:S01]  /*6370*/  UIADD3.X UR23, URZ, UR21, URZ, UP1, !UPT ;  /* 0x000000153f177290 */ /* 0x000fe20008ffe43f */
[----:B------:R-:W-:Y:S01]  /*6380*/  R2UR UR12, R6 ;  /* 0x00000000060c72ca */ /* 0x000fe200000e0000 */
[----:B------:R-:W-:Y:S01]  /*6390*/  UMOV UR19, 0x30000 ;  /* 0x0003000000137882 */ /* 0x000fe20000000000 */
[----:B------:R-:W-:Y:S01]  /*63a0*/  R2UR UR18, R22 ;  /* 0x00000000161272ca */ /* 0x000fe200000e0000 */
[----:B------:R-:W-:Y:S01]  /*63b0*/  UMOV UR6, 0x0 ;  /* 0x0000000000067882 */ /* 0x000fe20000000000 */
[----:B------:R-:W-:Y:S01]  /*63c0*/  ISETP.GT.AND P1, PT, R4, 0x1, PT ;  /* 0x000000010400780c */ /* 0x000fe20003f24270 */
[----:B------:R-:W-:Y:S01]  /*63d0*/  UIADD3 UR8, UR8, UR5, URZ ;  /* 0x0000000508087290 */ /* 0x000fe2000fffe03f */
[----:B------:R-:W-:Y:S01]  /*63e0*/  ISETP.NE.AND P0, PT, R14, 0x5, PT ;  /* 0x000000050e00780c */ /* 0x000fe20003f05270 */
[----:B------:R-:W-:Y:S01]  /*63f0*/  UIADD3.X UR5, URZ, UR21, URZ, UP0, !UPT ;  /* 0x000000153f057290 */ /* 0x000fe200087fe43f */
[----:B------:R-:W-:Y:S01]  /*6400*/  VIADD R24, R24, 0x80 ;  /* 0x0000008018187836 */ /* 0x000fe20000000000 */
[----:B------:R-:W-:Y:S01]  /*6410*/  UIADD3 UR13, UR11, 0x14100, URZ ;  /* 0x000141000b0d7890 */ /* 0x000fe2000fffe03f */
[----:B------:R-:W-:Y:S01]  /*6420*/  SEL R20, RZ, 0x1, P0 ;  /* 0x00000001ff147807 */ /* 0x000fe20000000000 */
[----:B------:R-:W-:Y:S01]  /*6430*/  UMOV UR7, 0x10000000 ;  /* 0x1000000000077882 */ /* 0x000fe20000000000 */
[----:B------:R-:W-:Y:S01]  /*6440*/  UMOV UR11, UR17 ;  /* 0x00000011000b7c82 */ /* 0x000fe20008000000 */
[----:B------:R-:W-:-:S02]  /*6450*/  SEL R14, R14, RZ, P0 ;  /* 0x000000ff0e0e7207 */ /* 0x000fc40000000000 */
[----:B------:R-:W-:Y:S01]  /*6460*/  LOP3.LUT R5, R5, R20, RZ, 0x3c, !PT ;  /* 0x0000001405057212 */ /* 0x000fe200078e3cff */
[----:B------:R0:W-:Y:S02]  /*6470*/  UTMALDG.3D.MULTICAST [UR8], [UR4], UR19, desc[UR6] ;  /* 0x00000608040073b4 */ /* 0x0001e40008011813 */
[----:B0-----:R-:W-:Y:S01]  /*6480*/  UMOV UR8, UR13 ;  /* 0x0000000d00087c82 */ /* 0x001fe20008000000 */
[----:B------:R-:W-:Y:S02]  /*6490*/  UMOV UR11, UR18 ;  /* 0x00000012000b7c82 */ /* 0x000fe40008000000 */
[----:B------:R0:W-:Y:S02]  /*64a0*/  UTMALDG.3D [UR8], [UR22], desc[UR6] ;  /* 0x00000608160075b4 */ /* 0x0001e40008011000 */
[----:B0-----:R-:W-:Y:S05]  /*64b0*/  @P1 BRA `(.L_x_176) ;  /* 0xfffffffc00401947 */ /* 0x001fea000383ffff */
.L_x_173:
[----:B------:R-:W-:Y:S05]  /*64c0*/  BSYNC B1 ;  /* 0x0000000000017941 */ /* 0x000fea0003800000 */
.L_x_172:
[----:B------:R-:W-:Y:S01]  /*64d0*/  LOP3.LUT P1, RZ, R12, 0xff, RZ, 0xc0, !PT ;  /* 0x000000ff0cff7812 */ /* 0x000fe2000782c0ff */
[C---:B------:R-:W-:Y:S01]  /*64e0*/  IMAD.IADD R7, R11.reuse, 0x1, R8 ;  /* 0x000000010b077824 */ /* 0x040fe200078e0208 */
[----:B------:R-:W-:Y:S01]  /*64f0*/  ULDC.64 UR4, c[0x0][0x650] ;  /* 0x0001940000047ab9 */ /* 0x000fe20000000a00 */
[----:B------:R-:W-:Y:S01]  /*6500*/  ISETP.GE.U32.AND P2, PT, R11, 0x5, PT ;  /* 0x000000050b00780c */ /* 0x000fe20003f46070 */
[----:B------:R-:W-:Y:S01]  /*6510*/  BSSY B1, `(.L_x_177) ;  /* 0x000006c000017945 */ /* 0x000fe20003800000 */
[----:B------:R-:W-:Y:S01]  /*6520*/  IMAD.MOV.U32 R21, RZ, RZ, -0x1 ;  /* 0xffffffffff157424 */ /* 0x000fe200078e00ff */
[----:B------:R-:W-:Y:S01]  /*6530*/  ISETP.GT.U32.AND P0, PT, R7, 0x4, PT ;  /* 0x000000040700780c */ /* 0x000fe20003f04070 */
[----:B------:R-:W-:Y:S01]  /*6540*/  IMAD.MOV.U32 R20, RZ, RZ, -0x1 ;  /* 0xffffffffff147424 */ /* 0x000fe200078e00ff */
[----:B------:R-:W-:Y:S02]  /*6550*/  PRMT R12, RZ, 0x7610, R12 ;  /* 0x00007610ff0c7816 */ /* 0x000fe4000000000c */
[----:B------:R-:W-:-:S03]  /*6560*/  ISETP.LT.U32.AND P0, PT, R11, 0x5, P0 ;  /* 0x000000050b00780c */ /* 0x000fc60000701070 */
[----:B------:R-:W0:Y:S01]  /*6570*/  @P1 S2R R10, SR_CgaCtaId ;  /* 0x00000000000a1919 */ /* 0x000e220000008800 */
[----:B------:R-:W-:-:S04]  /*6580*/  @P1 MOV R5, 0x400 ;  /* 0x0000040000051802 */ /* 0x000fc80000000f00 */
[----:B0-----:R-:W-:Y:S01]  /*6590*/  @P1 LEA R6, R10, R5, 0x18 ;  /* 0x000000050a061211 */ /* 0x001fe200078ec0ff */
[----:B------:R-:W-:Y:S01]  /*65a0*/  IMAD.WIDE.U32 R4, R7, -0x33333333, RZ ;  /* 0xcccccccd07047825 */ /* 0x000fe200078e00ff */
[----:B------:R-:W-:Y:S02]  /*65b0*/  SEL R4, RZ, 0x1, !P0 ;  /* 0x00000001ff047807 */ /* 0x000fe40004000000 */
[----:B------:R0:W-:Y:S01]  /*65c0*/  @P1 SYNCS.ARRIVE.TRANS64.A1T0 RZ, [R6+URZ+0x68], RZ ;  /* 0x000068ff06ff19a7 */ /* 0x0001e2000810003f */
[----:B------:R-:W-:Y:S02]  /*65d0*/  IADD3 R16, P1, R16, UR36, RZ ;  /* 0x0000002410107c10 */ /* 0x000fe4000ff3e0ff */
[----:B------:R-:W-:Y:S02]  /*65e0*/  LOP3.LUT R3, R3, R4, RZ, 0x3c, !PT ;  /* 0x0000000403037212 */ /* 0x000fe400078e3cff */
[----:B------:R-:W-:Y:S02]  /*65f0*/  IADD3.X R17, R17, UR42, RZ, P1, !PT ;  /* 0x0000002a11117c10 */ /* 0x000fe40008ffe4ff */
[----:B------:R-:W-:-:S02]  /*6600*/  ISETP.GE.U32.AND P0, PT, R16, UR4, PT ;  /* 0x0000000410007c0c */ /* 0x000fc4000bf06070 */
[----:B0-----:R-:W-:Y:S02]  /*6610*/  SHF.R.U32.HI R6, RZ, 0x2, R5 ;  /* 0x00000002ff067819 */ /* 0x001fe40000011605 */
[----:B------:R-:W-:Y:S02]  /*6620*/  ISETP.GE.U32.AND.EX P0, PT, R17, UR5, PT, P0 ;  /* 0x0000000511007c0c */ /* 0x000fe4000bf06100 */
[----:B------:R-:W-:Y:S01]  /*6630*/  @P2 LOP3.LUT R3, R3, 0x1, R6, 0x78, !PT ;  /* 0x0000000103032812 */ /* 0x000fe200078e7806 */
[----:B------:R-:W-:Y:S01]  /*6640*/  IMAD R8, R6, -0x5, R7 ;  /* 0xfffffffb06087824 */ /* 0x000fe200078e0207 */
[----:B------:R-:W-:Y:S01]  /*6650*/  PRMT R4, RZ, 0x7610, R4 ;  /* 0x00007610ff047816 */ /* 0x000fe20000000004 */
[----:B------:R-:W-:-:S08]  /*6660*/  IMAD.MOV.U32 R6, RZ, RZ, -0x1 ;  /* 0xffffffffff067424 */ /* 0x000fd000078e00ff */
[----:B------:R-:W-:Y:S05]  /*6670*/  @P0 BRA `(.L_x_178) ;  /* 0x0000000400540947 */ /* 0x000fea0003800000 */
[----:B------:R-:W0:Y:S01]  /*6680*/  S2R R15, SR_CTAID.X ;  /* 0x00000000000f7919 */ /* 0x000e220000002500 */
[----:B------:R-:W-:Y:S01]  /*6690*/  ULDC.64 UR4, c[0x0][0x628] ;  /* 0x00018a0000047ab9 */ /* 0x000fe20000000a00 */
[----:B------:R-:W-:Y:S01]  /*66a0*/  ULDC UR7, c[0x0][0x630] ;  /* 0x00018c0000077ab9 */ /* 0x000fe20000000800 */
[----:B------:R-:W-:Y:S01]  /*66b0*/  ISETP.NE.U32.AND P0, PT, RZ, UR4, PT ;  /* 0x00000004ff007c0c */ /* 0x000fe2000bf05070 */
[----:B------:R-:W1:Y:S01]  /*66c0*/  S2R R20, SR_CTAID.Y ;  /* 0x0000000000147919 */ /* 0x000e620000002600 */
[----:B------:R-:W-:Y:S01]  /*66d0*/  ULDC UR8, c[0x0][0x150] ;  /* 0x0000540000087ab9 */ /* 0x000fe20000000800 */
[----:B------:R-:W-:Y:S01]  /*66e0*/  IMAD.MOV.U32 R4, RZ, RZ, R16 ;  /* 0x000000ffff047224 */ /* 0x000fe200078e0010 */
[----:B------:R-:W-:Y:S01]  /*66f0*/  ISETP.NE.AND.EX P0, PT, RZ, UR5, PT, P0 ;  /* 0x00000005ff007c0c */ /* 0x000fe2000bf05300 */
[----:B------:R-:W-:Y:S01]  /*6700*/  IMAD.MOV.U32 R5, RZ, RZ, R17 ;  /* 0x000000ffff057224 */ /* 0x000fe200078e0011 */
[----:B0-----:R-:W-:-:S11]  /*6710*/  I2FP.F32.U32 R22, R15 ;  /* 0x0000000f00167245 */ /* 0x001fd60000201000 */
[----:B------:R-:W-:Y:S05]  /*6720*/  @!P0 BRA `(.L_x_179) ;  /* 0x0000000000288947 */ /* 0x000fea0003800000 */
[----:B------:R-:W-:Y:S02]  /*6730*/  ULDC UR6, c[0x0][0x634] ;  /* 0x00018d0000067ab9 */ /* 0x000fe40000000800 */
[----:B------:R-:W-:-:S05]  /*6740*/  IADD3 R5, P0, R16, UR6, RZ ;  /* 0x0000000610057c10 */ /* 0x000fca000ff1e0ff */
[----:B------:R-:W-:-:S04]  /*6750*/  IMAD.X R21, RZ, RZ, R17, P0 ;  /* 0x000000ffff157224 */ /* 0x000fc800000e0611 */
[----:B------:R-:W-:-:S04]  /*6760*/  IMAD.WIDE.U32 R6, R21, UR4, RZ ;  /* 0x0000000415067c25 */ /* 0x000fc8000f8e00ff */
[----:B------:R-:W-:-:S04]  /*6770*/  IMAD.WIDE.U32 R6, P0, R5, UR5, R6 ;  /* 0x0000000505067c25 */ /* 0x000fc8000f800006 */
[----:B------:R-:W-:-:S04]  /*6780*/  IMAD.WIDE.U32 R4, R5, UR4, RZ ;  /* 0x0000000405047c25 */ /* 0x000fc8000f8e00ff */
[----:B------:R-:W-:Y:S01]  /*6790*/  IMAD.MOV.U32 R4, RZ, RZ, R7 ;  /* 0x000000ffff047224 */ /* 0x000fe200078e0007 */
[----:B------:R-:W-:Y:S01]  /*67a0*/  IADD3 RZ, P1, R5, R6, RZ ;  /* 0x0000000605ff7210 */ /* 0x000fe20007f3e0ff */
[----:B------:R-:W-:-:S04]  /*67b0*/  IMAD.X R5, RZ, RZ, RZ, P0 ;  /* 0x000000ffff057224 */ /* 0x000fc800000e06ff */
[----:B------:R-:W-:-:S08]  /*67c0*/  IMAD.WIDE.U32.X R4, R21, UR5, R4, P1 ;  /* 0x0000000515047c25 */ /* 0x000fd000088e0404 */
.L_x_179:
[--C-:B------:R-:W-:Y:S01]  /*67d0*/  SHF.R.U64 R14, R4, UR7, R5.reuse ;  /* 0x00000007040e7c19 */ /* 0x100fe20008001205 */
[----:B------:R-:W-:Y:S01]  /*67e0*/  FMUL R22, R22, UR8 ;  /* 0x0000000816167c20 */ /* 0x000fe20008400000 */
[----:B------:R-:W-:Y:S01]  /*67f0*/  SHF.R.U32.HI R4, RZ, UR7, R5 ;  /* 0x00000007ff047c19 */ /* 0x000fe20008011605 */
[----:B------:R-:W0:Y:S01]  /*6800*/  LDC R6, c[0x0][0x144] ;  /* 0x00005100ff067b82 */ /* 0x000e220000000800 */
[----:B------:R-:W-:Y:S01]  /*6810*/  IADD3 R5, P0, RZ, -R14, RZ ;  /* 0x8000000eff057210 */ /* 0x000fe20007f1e0ff */
[----:B------:R-:W-:Y:S01]  /*6820*/  ULDC UR6, c[0x0][0x154] ;  /* 0x0000550000067ab9 */ /* 0x000fe20000000800 */
[----:B-1----:R-:W-:Y:S01]  /*6830*/  I2FP.F32.U32 R7, R20 ;  /* 0x0000001400077245 */ /* 0x002fe20000201000 */
[----:B------:R-:W1:Y:S01]  /*6840*/  F2I.U32.TRUNC.NTZ R22, R22 ;  /* 0x0000001600167305 */ /* 0x000e62000020f000 */
[----:B------:R-:W-:Y:S01]  /*6850*/  ULDC.64 UR4, c[0x0][0x620] ;  /* 0x0001880000047ab9 */ /* 0x000fe20000000a00 */
[----:B------:R-:W-:Y:S01]  /*6860*/  IMAD.X R4, RZ, RZ, ~R4, P0 ;  /* 0x000000ffff047224 */ /* 0x000fe200000e0e04 */
[----:B------:R-:W-:Y:S01]  /*6870*/  ISETP.NE.AND P2, PT, R2, 0x1, PT ;  /* 0x000000010200780c */ /* 0x000fe20003f45270 */
[----:B------:R-:W-:Y:S01]  /*6880*/  FMUL R23, R7, UR6 ;  /* 0x0000000607177c20 */ /* 0x000fe20008400000 */
[----:B------:R-:W2:Y:S01]  /*6890*/  LDC R25, c[0x0][0x148] ;  /* 0x00005200ff197b82 */ /* 0x000ea20000000800 */
[----:B------:R-:W-:Y:S01]  /*68a0*/  IMAD R4, R4, UR4, RZ ;  /* 0x0000000404047c24 */ /* 0x000fe2000f8e02ff */
[----:B------:R-:W-:-:S02]  /*68b0*/  ULDC.64 UR6, c[0x0][0x640] ;  /* 0x0001900000067ab9 */ /* 0x000fc40000000a00 */
[----:B------:R-:W-:Y:S01]  /*68c0*/  ISETP.NE.U32.AND P0, PT, RZ, UR6, PT ;  /* 0x00000006ff007c0c */ /* 0x000fe2000bf05070 */
[----:B------:R-:W3:Y:S01]  /*68d0*/  F2I.U32.TRUNC.NTZ R23, R23 ;  /* 0x0000001700177305 */ /* 0x000ee2000020f000 */
[C---:B------:R-:W-:Y:S02]  /*68e0*/  IMAD R7, R5.reuse, UR5, R4 ;  /* 0x0000000505077c24 */ /* 0x040fe4000f8e0204 */
[----:B------:R-:W-:Y:S01]  /*68f0*/  IMAD.WIDE.U32 R4, R5, UR4, R16 ;  /* 0x0000000405047c25 */ /* 0x000fe2000f8e0010 */
[----:B------:R-:W-:Y:S01]  /*6900*/  ULDC UR4, c[0x0][0x618] ;  /* 0x0001860000047ab9 */ /* 0x000fe20000000800 */
[----:B------:R-:W-:Y:S02]  /*6910*/  ISETP.NE.AND.EX P0, PT, RZ, UR7, PT, P0 ;  /* 0x00000007ff007c0c */ /* 0x000fe4000bf05300 */
[----:B------:R-:W-:Y:S02]  /*6920*/  IMAD.IADD R5, R5, 0x1, R7 ;  /* 0x0000000105057824 */ /* 0x000fe400078e0207 */
[----:B-1----:R-:W-:-:S03]  /*6930*/  IMAD.MOV R22, RZ, RZ, -R22 ;  /* 0x000000ffff167224 */ /* 0x002fc600078e0a16 */
[----:B------:R-:W-:Y:S01]  /*6940*/  SHF.R.U64 R21, R4, UR4, R5 ;  /* 0x0000000404157c19 */ /* 0x000fe20008001205 */
[----:B0-----:R-:W-:Y:S01]  /*6950*/  IMAD R15, R6, R22, R15 ;  /* 0x00000016060f7224 */ /* 0x001fe200078e020f */
[----:B------:R-:W-:Y:S01]  /*6960*/  SHF.R.U32.HI R4, RZ, UR4, R5 ;  /* 0x00000004ff047c19 */ /* 0x000fe20008011605 */
[----:B------:R-:W-:Y:S01]  /*6970*/  ULDC UR4, c[0x0][0x608] ;  /* 0x0001820000047ab9 */ /* 0x000fe20000000800 */
[----:B---3--:R-:W-:Y:S02]  /*6980*/  IMAD.MOV R6, RZ, RZ, -R23 ;  /* 0x000000ffff067224 */ /* 0x008fe400078e0a17 */
[--C-:B------:R-:W-:Y:S02]  /*6990*/  SHF.R.U64 R22, R21, UR4, R4.reuse ;  /* 0x0000000415167c19 */ /* 0x100fe40008001204 */
[----:B------:R-:W-:Y:S01]  /*69a0*/  SHF.R.U32.HI R5, RZ, UR4, R4 ;  /* 0x00000004ff057c19 */ /* 0x000fe20008011604 */
[----:B------:R-:W-:Y:S01]  /*69b0*/  ULDC UR4, c[0x0][0x658] ;  /* 0x0001960000047ab9 */ /* 0x000fe20000000800 */
[----:B--2---:R-:W-:-:S02]  /*69c0*/  @P2 IMAD R15, R25, R6, R20 ;  /* 0x00000006190f2224 */ /* 0x004fc400078e0214 */
[--C-:B------:R-:W-:Y:S02]  /*69d0*/  SHF.R.U64 R20, R22, UR4, R5.reuse ;  /* 0x0000000416147c19 */ /* 0x100fe40008001205 */
[----:B------:R-:W-:-:S03]  /*69e0*/  SHF.R.U32.HI R23, RZ, UR4, R5 ;  /* 0x00000004ff177c19 */ /* 0x000fc60008011605 */
[----:B------:R-:W-:Y:S02]  /*69f0*/  IMAD.MOV.U32 R6, RZ, RZ, R20 ;  /* 0x000000ffff067224 */ /* 0x000fe400078e0014 */
[----:B------:R-:W-:Y:S01]  /*6a00*/  IMAD.MOV.U32 R5, RZ, RZ, R23 ;  /* 0x000000ffff057224 */ /* 0x000fe200078e0017 */
[----:B------:R-:W-:Y:S06]  /*6a10*/  @!P0 BRA `(.L_x_180) ;  /* 0x00000000002c8947 */ /* 0x000fec0003800000 */
        /* <DEDUP_REMOVED lines=9> */
[----:B------:R-:W-:-:S04]  /*6ab0*/  IMAD.WIDE.U32.X R4, R23, UR7, R4, P1 ;  /* 0x0000000717047c25 */ /* 0x000fc800088e0404 */
[----:B------:R-:W-:-:S07]  /*6ac0*/  IMAD.MOV.U32 R6, RZ, RZ, R4 ;  /* 0x000000ffff067224 */ /* 0x000fce00078e0004 */
.L_x_180:
[----:B------:R-:W-:Y:S01]  /*6ad0*/  ULDC UR4, c[0x0][0x648] ;  /* 0x0001920000047ab9 */ /* 0x000fe20000000800 */
[----:B------:R-:W-:Y:S01]  /*6ae0*/  LOP3.LUT R4, R22, UR15, RZ, 0xc0, !PT ;  /* 0x0000000f16047c12 */ /* 0x000fe2000f8ec0ff */
[----:B------:R-:W-:Y:S01]  /*6af0*/  ULDC UR5, c[0x0][0x610] ;  /* 0x0001840000057ab9 */ /* 0x000fe20000000800 */
[----:B------:R-:W-:Y:S01]  /*6b00*/  SHF.R.U64 R5, R6, UR4, R5 ;  /* 0x0000000406057c19 */ /* 0x000fe20008001205 */
[----:B------:R-:W-:Y:S01]  /*6b10*/  ULDC UR4, c[0x0][0x638] ;  /* 0x00018e0000047ab9 */ /* 0x000fe20000000800 */
[----:B------:R-:W-:-:S03]  /*6b20*/  LOP3.LUT R21, R21, UR14, RZ, 0xc0, !PT ;  /* 0x0000000e15157c12 */ /* 0x000fc6000f8ec0ff */
[----:B------:R-:W-:Y:S02]  /*6b30*/  IMAD.MOV R7, RZ, RZ, -R5 ;  /* 0x000000ffff077224 */ /* 0x000fe400078e0a05 */
[----:B------:R-:W-:Y:S02]  /*6b40*/  IMAD R4, R5, UR16, R4 ;  /* 0x0000001005047c24 */ /* 0x000fe4000f8e0204 */
[----:B------:R-:W-:Y:S01]  /*6b50*/  IMAD R20, R7, UR4, R20 ;  /* 0x0000000407147c24 */ /* 0x000fe2000f8e0214 */
[----:B------:R-:W-:Y:S01]  /*6b60*/  ULDC UR4, c[0x0][0x600] ;  /* 0x0001800000047ab9 */ /* 0x000fe20000000800 */
[----:B------:R-:W-:Y:S02]  /*6b70*/  IMAD R15, R4, UR5, R15 ;  /* 0x00000005040f7c24 */ /* 0x000fe4000f8e020f */
[----:B------:R-:W-:Y:S02]  /*6b80*/  IMAD R6, R20, UR4, R21 ;  /* 0x0000000414067c24 */ /* 0x000fe4000f8e0215 */
[----:B------:R-:W-:-:S03]  /*6b90*/  IMAD.MOV.U32 R4, RZ, RZ, 0x1 ;  /* 0x00000001ff047424 */ /* 0x000fc600078e00ff */
[----:B------:R-:W-:Y:S02]  /*6ba0*/  SEL R20, R6, R15, !P2 ;  /* 0x0000000f06147207 */ /* 0x000fe40005000000 */
[----:B------:R-:W-:Y:S01]  /*6bb0*/  SEL R21, R15, R6, !P2 ;  /* 0x000000060f157207 */ /* 0x000fe20005000000 */
[----:B------:R-:W-:-:S07]  /*6bc0*/  IMAD.MOV.U32 R6, RZ, RZ, R14 ;  /* 0x000000ffff067224 */ /* 0x000fce00078e000e */
.L_x_178:
[----:B------:R-:W-:Y:S05]  /*6bd0*/  BSYNC B1 ;  /* 0x0000000000017941 */ /* 0x000fea0003800000 */
.L_x_177:
[----:B------:R-:W-:-:S13]  /*6be0*/  LOP3.LUT P0, RZ, R4, 0xff, RZ, 0xc0, !PT ;  /* 0x000000ff04ff7812 */ /* 0x000fda000780c0ff */
[----:B------:R-:W-:Y:S05]  /*6bf0*/  @P0 BRA `(.L_x_181) ;  /* 0xfffffff400380947 */ /* 0x000fea000383ffff */
[----:B------:R-:W-:Y:S05]  /*6c00*/  BSYNC B0 ;  /* 0x0000000000007941 */ /* 0x000fea0003800000 */
.L_x_170:
[----:B------:R-:W-:-:S03]  /*6c10*/  UMOV UR4, 0xffffffff ;  /* 0xffffffff00047882 */ /* 0x000fc60000000000 */
[----:B------:R-:W-:Y:S05]  /*6c20*/  BRA.DIV UR4, `(.L_x_182) ;  /* 0x0000000604387947 */ /* 0x000fea000b800000 */
[----:B------:R-:W-:-:S13]  /*6c30*/  ELECT P6, URZ, PT ;  /* 0x00000000003f782f */ /* 0x000fda00038c0000 */
.L_x_197:
[----:B------:R-:W-:Y:S04]  /*6c40*/  BSSY B0, `(.L_x_183) ;  /* 0x0000034000007945 */ /* 0x000fe80003800000 */
[----:B------:R-:W-:Y:S05]  /*6c50*/  @!P6 BRA `(.L_x_184) ;  /* 0x0000000000c8e947 */ /* 0x000fea0003800000 */
[----:B------:R-:W-:-:S04]  /*6c60*/  LOP3.LUT R18, R18, 0x2, RZ, 0xfc, !PT ;  /* 0x0000000212127812 */ /* 0x000fc800078efcff */
[----:B------:R-:W-:-:S13]  /*6c70*/  ISETP.NE.AND P0, PT, R18, 0x3, PT ;  /* 0x000000031200780c */ /* 0x000fda0003f05270 */
[----:B------:R-:W-:Y:S05]  /*6c80*/  @!P0 BRA `(.L_x_185) ;  /* 0x0000000000048947 */ /* 0x000fea0003800000 */
[----:B------:R-:W-:Y:S01]  /*6c90*/  BPT.TRAP 0x1 ;  /* 0x000000040000795c */ /* 0x000fe20000300000 */
.L_x_185:
[----:B------:R-:W0:Y:S01]  /*6ca0*/  S2R R5, SR_CgaCtaId ;  /* 0x0000000000057919 */ /* 0x000e220000008800 */
[----:B------:R-:W-:Y:S02]  /*6cb0*/  MOV R0, 0x400 ;  /* 0x0000040000007802 */ /* 0x000fe40000000f00 */
[----:B------:R-:W-:Y:S02]  /*6cc0*/  SHF.L.U32 R2, R3, 0x1f, RZ ;  /* 0x0000001f03027819 */ /* 0x000fe400000006ff */
[----:B0-----:R-:W-:-:S05]  /*6cd0*/  LEA R5, R5, R0, 0x18 ;  /* 0x0000000005057211 */ /* 0x001fca00078ec0ff */
[----:B------:R-:W-:-:S04]  /*6ce0*/  VIADD R5, R5, 0x28 ;  /* 0x0000002805057836 */ /* 0x000fc80000000000 */
[C---:B------:R-:W-:Y:S02]  /*6cf0*/  IMAD R7, R8.reuse, 0x8, R5 ;  /* 0x0000000808077824 */ /* 0x040fe400078e0205 */
[----:B------:R-:W-:Y:S02]  /*6d00*/  VIADD R8, R8, 0x1 ;  /* 0x0000000108087836 */ /* 0x000fe40000000000 */
[----:B------:R-:W0:Y:S03]  /*6d10*/  SYNCS.PHASECHK.TRANS64.TRYWAIT P0, [R7+URZ], R2 ;  /* 0x00000002070075a7 */ /* 0x000e26000800017f */
[----:B------:R-:W-:-:S04]  /*6d20*/  ISETP.NE.AND P1, PT, R8, 0x5, PT ;  /* 0x000000050800780c */ /* 0x000fc80003f25270 */
[----:B------:R-:W-:Y:S02]  /*6d30*/  SEL R0, RZ, 0x1, P1 ;  /* 0x00000001ff007807 */ /* 0x000fe40000800000 */
[----:B------:R-:W-:Y:S02]  /*6d40*/  SEL R8, R8, RZ, P1 ;  /* 0x000000ff08087207 */ /* 0x000fe40000800000 */
[----:B------:R-:W-:-:S03]  /*6d50*/  LOP3.LUT R9, R3, R0, RZ, 0x3c, !PT ;  /* 0x0000000003097212 */ /* 0x000fc600078e3cff */
[----:B------:R-:W-:Y:S01]  /*6d60*/  IMAD R6, R8, 0x8, R5 ;  /* 0x0000000808067824 */ /* 0x000fe200078e0205 */
[----:B------:R-:W-:Y:S01]  /*6d70*/  SHF.L.U32 R3, R9, 0x1f, RZ ;  /* 0x0000001f09037819 */ /* 0x000fe200000006ff */
[----:B0-----:R-:W-:Y:S06]  /*6d80*/  @!P0 BRA `(.L_x_186) ;  /* 0x0000000400008947 */ /* 0x001fec0003800000 */
.L_x_198:
[----:B------:R-:W1:Y:S01]  /*6d90*/  SYNCS.PHASECHK.TRANS64.TRYWAIT P0, [R6+URZ], R3 ;  /* 0x00000003060075a7 */ /* 0x000e62000800017f */
[----:B------:R-:W-:-:S05]  /*6da0*/  VIADD R0, R8, 0x1 ;  /* 0x0000000108007836 */ /* 0x000fca0000000000 */
[----:B------:R-:W-:-:S04]  /*6db0*/  ISETP.NE.AND P1, PT, R0, 0x5, PT ;  /* 0x000000050000780c */ /* 0x000fc80003f25270 */
[----:B0-----:R-:W-:Y:S02]  /*6dc0*/  SEL R2, RZ, 0x1, P1 ;  /* 0x00000001ff027807 */ /* 0x001fe40000800000 */
[----:B------:R-:W-:Y:S02]  /*6dd0*/  SEL R0, R0, RZ, P1 ;  /* 0x000000ff00007207 */ /* 0x000fe40000800000 */
[----:B------:R-:W-:-:S03]  /*6de0*/  LOP3.LUT R9, R9, R2, RZ, 0x3c, !PT ;  /* 0x0000000209097212 */ /* 0x000fc600078e3cff */
[----:B------:R-:W-:Y:S01]  /*6df0*/  IMAD R7, R0, 0x8, R5 ;  /* 0x0000000800077824 */ /* 0x000fe200078e0205 */
[----:B------:R-:W-:Y:S01]  /*6e00*/  SHF.L.U32 R4, R9, 0x1f, RZ ;  /* 0x0000001f09047819 */ /* 0x000fe200000006ff */
[----:B-1----:R-:W-:Y:S06]  /*6e10*/  @!P0 BRA `(.L_x_187) ;  /* 0x0000000000f08947 */ /* 0x002fec0003800000 */
.L_x_199:
[----:B------:R-:W1:Y:S01]  /*6e20*/  SYNCS.PHASECHK.TRANS64.TRYWAIT P0, [R7+URZ], R4 ;  /* 0x00000004070075a7 */ /* 0x000e62000800017f */
[----:B------:R-:W-:-:S05]  /*6e30*/  VIADD R0, R0, 0x1 ;  /* 0x0000000100007836 */ /* 0x000fca0000000000 */
[----:B------:R-:W-:-:S04]  /*6e40*/  ISETP.NE.AND P1, PT, R0, 0x5, PT ;  /* 0x000000050000780c */ /* 0x000fc80003f25270 */
[----:B------:R-:W-:Y:S02]  /*6e50*/  SEL R2, RZ, 0x1, P1 ;  /* 0x00000001ff027807 */ /* 0x000fe40000800000 */
[----:B------:R-:W-:Y:S02]  /*6e60*/  SEL R0, R0, RZ, P1 ;  /* 0x000000ff00007207 */ /* 0x000fe40000800000 */
[----:B------:R-:W-:-:S03]  /*6e70*/  LOP3.LUT R9, R9, R2, RZ, 0x3c, !PT ;  /* 0x0000000209097212 */ /* 0x000fc600078e3cff */
[----:B0-----:R-:W-:Y:S01]  /*6e80*/  IMAD R6, R0, 0x8, R5 ;  /* 0x0000000800067824 */ /* 0x001fe200078e0205 */
[----:B------:R-:W-:Y:S01]  /*6e90*/  SHF.L.U32 R3, R9, 0x1f, RZ ;  /* 0x0000001f09037819 */ /* 0x000fe200000006ff */
[----:B-1----:R-:W-:Y:S06]  /*6ea0*/  @!P0 BRA `(.L_x_188) ;  /* 0x0000000000e08947 */ /* 0x002fec0003800000 */
.L_x_200:
[----:B------:R-:W1:Y:S01]  /*6eb0*/  SYNCS.PHASECHK.TRANS64.TRYWAIT P0, [R6+URZ], R3 ;  /* 0x00000003060075a7 */ /* 0x000e62000800017f */
[----:B------:R-:W-:-:S05]  /*6ec0*/  VIADD R0, R0, 0x1 ;  /* 0x0000000100007836 */ /* 0x000fca0000000000 */
[----:B------:R-:W-:-:S04]  /*6ed0*/  ISETP.NE.AND P1, PT, R0, 0x5, PT ;  /* 0x000000050000780c */ /* 0x000fc80003f25270 */
[----:B------:R-:W-:Y:S02]  /*6ee0*/  SEL R2, RZ, 0x1, P1 ;  /* 0x00000001ff027807 */ /* 0x000fe40000800000 */
[----:B------:R-:W-:Y:S02]  /*6ef0*/  SEL R0, R0, RZ, P1 ;  /* 0x000000ff00007207 */ /* 0x000fe40000800000 */
[----:B------:R-:W-:Y:S01]  /*6f00*/  LOP3.LUT R2, R9, R2, RZ, 0x3c, !PT ;  /* 0x0000000209027212 */ /* 0x000fe200078e3cff */
[----:B-1----:R-:W-:Y:S06]  /*6f10*/  @!P0 BRA `(.L_x_189) ;  /* 0x0000000000d88947 */ /* 0x002fec0003800000 */
.L_x_201:
[----:B------:R-:W-:Y:S01]  /*6f20*/  IMAD R5, R0, 0x8, R5 ;  /* 0x0000000800057824 */ /* 0x000fe200078e0205 */
[----:B------:R-:W-:-:S07]  /*6f30*/  SHF.L.U32 R0, R2, 0x1f, RZ ;  /* 0x0000001f02007819 */ /* 0x000fce00000006ff */
.L_x_190:
[----:B--2---:R2:W3:Y:S02]  /*6f40*/  SYNCS.PHASECHK.TRANS64.TRYWAIT P0, [R5+URZ], R0 ;  /* 0x00000000050075a7 */ /* 0x0044e4000800017f */
[----:B---3--:R-:W-:Y:S05]  /*6f50*/  @!P0 NANOSLEEP.SYNCS 0x989680 ;  /* 0x009896800000895d */ /* 0x008fea0003900000 */
[----:B------:R-:W3:Y:S02]  /*6f60*/  @!P0 SYNCS.PHASECHK.TRANS64 P0, [R5+URZ], R0 ;  /* 0x00000000050085a7 */ /* 0x000ee4000800007f */
[----:B---3--:R-:W-:Y:S05]  /*6f70*/  @!P0 BRA `(.L_x_190) ;  /* 0xfffffffc00f08947 */ /* 0x008fea000383ffff */
.L_x_184:
[----:B------:R-:W-:Y:S05]  /*6f80*/  BSYNC B0 ;  /* 0x0000000000007941 */ /* 0x000fea0003800000 */
.L_x_183:
[----:B------:R-:W-:Y:S05]  /*6f90*/  EXIT ;  /* 0x000000000000794d */ /* 0x000fea0003800000 */
.L_x_21:
[----:B-1----:R1:W2:Y:S02]  /*6fa0*/  SYNCS.PHASECHK.TRANS64.TRYWAIT P1, [R3+URZ], R0 ;  /* 0x00000000030075a7 */ /* 0x0022a4000802017f */
[----:B--2---:R-:W-:Y:S05]  /*6fb0*/  @!P1 NANOSLEEP.SYNCS 0x989680 ;  /* 0x009896800000995d */ /* 0x004fea0003900000 */
[----:B------:R-:W2:Y:S02]  /*6fc0*/  @!P1 SYNCS.PHASECHK.TRANS64 P1, [R3+URZ], R0 ;  /* 0x00000000030095a7 */ /* 0x000ea4000802007f */
[----:B--2---:R-:W-:Y:S05]  /*6fd0*/  @!P1 BRA `(.L_x_21) ;  /* 0xfffffffc00f09947 */ /* 0x004fea000383ffff */
[----:B------:R-:W-:Y:S05]  /*6fe0*/  BRA `(.L_x_20) ;  /* 0xffffffa400d47947 */ /* 0x000fea000383ffff */
.L_x_26:
[----:B-1----:R1:W2:Y:S02]  /*6ff0*/  SYNCS.PHASECHK.TRANS64.TRYWAIT P1, [R5+URZ], R4 ;  /* 0x00000004050075a7 */ /* 0x0022a4000802017f */
[----:B--2---:R-:W-:Y:S05]  /*7000*/  @!P1 NANOSLEEP.SYNCS 0x989680 ;  /* 0x009896800000995d */ /* 0x004fea0003900000 */
[----:B------:R-:W2:Y:S02]  /*7010*/  @!P1 SYNCS.PHASECHK.TRANS64 P1, [R5+URZ], R4 ;  /* 0x00000004050095a7 */ /* 0x000ea4000802007f */
[----:B--2---:R-:W-:Y:S05]  /*7020*/  @!P1 BRA `(.L_x_26) ;  /* 0xfffffffc00f09947 */ /* 0x004fea000383ffff */
[----:B------:R-:W-:Y:S05]  /*7030*/  BRA `(.L_x_25) ;  /* 0xffffffa800b07947 */ /* 0x000fea000383ffff */
.L_x_171:
[----:B------:R-:W-:Y:S01]  /*7040*/  BSSY B1, `(.L_x_191) ;  /* 0x0000006000017945 */ /* 0x000fe20003800000 */
[----:B------:R-:W-:-:S07]  /*7050*/  IMAD.MOV.U32 R15, RZ, RZ, -0x1 ;  /* 0xffffffffff0f7424 */ /* 0x000fce00078e00ff */
[----:B------:R-:W-:Y:S05]  /*7060*/  WARPSYNC.COLLECTIVE R15, `(.L_x_192) ;  /* 0x000000000f0c7348 */ /* 0x000fea0003c00000 */
[----:B------:R-:W-:Y:S02]  /*7070*/  ELECT P6, UR62, PT ;  /* 0x00000000003e782f */ /* 0x000fe400038c0000 */
[----:B------:R-:W-:Y:S01]  /*7080*/  MOV R14, UR62 ;  /* 0x0000003e000e7c02 */ /* 0x000fe20008000f00 */
[----:B------:R-:W-:Y:S10]  /*7090*/  ENDCOLLECTIVE ;  /* 0x000000000000791b */ /* 0x000ff40003800000 */
.L_x_192:
[----:B------:R-:W-:Y:S05]  /*70a0*/  BSYNC B1 ;  /* 0x0000000000017941 */ /* 0x000fea0003800000 */
.L_x_191:
[----:B------:R-:W-:Y:S05]  /*70b0*/  BRA `(.L_x_193) ;  /* 0xfffffff000147947 */ /* 0x000fea000383ffff */
.L_x_174:
[----:B0-----:R0:W1:Y:S02]  /*70c0*/  SYNCS.PHASECHK.TRANS64.TRYWAIT P0, [R20+URZ+0x28], R7 ;  /* 0x00002807140075a7 */ /* 0x001064000800017f */
[----:B-1----:R-:W-:Y:S05]  /*70d0*/  @!P0 NANOSLEEP.SYNCS 0x989680 ;  /* 0x009896800000895d */ /* 0x002fea0003900000 */
[----:B------:R-:W1:Y:S02]  /*70e0*/  @!P0 SYNCS.PHASECHK.TRANS64 P0, [R20+URZ+0x28], R7 ;  /* 0x00002807140085a7 */ /* 0x000e64000800007f */
[----:B-1----:R-:W-:Y:S05]  /*70f0*/  @!P0 BRA `(.L_x_174) ;  /* 0xfffffffc00f08947 */ /* 0x002fea000383ffff */
[----:B------:R-:W-:Y:S05]  /*7100*/  BRA `(.L_x_194) ;  /* 0xfffffff000547947 */ /* 0x000fea000383ffff */
.L_x_182:
[----:B------:R-:W-:Y:S01]  /*7110*/  BSSY B0, `(.L_x_195) ;  /* 0x0000006000007945 */ /* 0x000fe20003800000 */
[----:B------:R-:W-:-:S07]  /*7120*/  IMAD.MOV.U32 R15, RZ, RZ, -0x1 ;  /* 0xffffffffff0f7424 */ /* 0x000fce00078e00ff */
[----:B------:R-:W-:Y:S05]  /*7130*/  WARPSYNC.COLLECTIVE R15, `(.L_x_196) ;  /* 0x000000000f0c7348 */ /* 0x000fea0003c00000 */
[----:B------:R-:W-:Y:S02]  /*7140*/  ELECT P6, UR62, PT ;  /* 0x00000000003e782f */ /* 0x000fe400038c0000 */
[----:B------:R-:W-:Y:S01]  /*7150*/  MOV R14, UR62 ;  /* 0x0000003e000e7c02 */ /* 0x000fe20008000f00 */
[----:B------:R-:W-:Y:S10]  /*7160*/  ENDCOLLECTIVE ;  /* 0x000000000000791b */ /* 0x000ff40003800000 */
.L_x_196:
[----:B------:R-:W-:Y:S05]  /*7170*/  BSYNC B0 ;  /* 0x0000000000007941 */ /* 0x000fea0003800000 */
.L_x_195:
[----:B------:R-:W-:Y:S05]  /*7180*/  BRA `(.L_x_197) ;  /* 0xfffffff800ac7947 */ /* 0x000fea000383ffff */
.L_x_186:
[----:B0-----:R0:W1:Y:S02]  /*7190*/  SYNCS.PHASECHK.TRANS64.TRYWAIT P0, [R7+URZ], R2 ;  /* 0x00000002070075a7 */ /* 0x001064000800017f */
[----:B-1----:R-:W-:Y:S05]  /*71a0*/  @!P0 NANOSLEEP.SYNCS 0x989680 ;  /* 0x009896800000895d */ /* 0x002fea0003900000 */
[----:B------:R-:W1:Y:S02]  /*71b0*/  @!P0 SYNCS.PHASECHK.TRANS64 P0, [R7+URZ], R2 ;  /* 0x00000002070085a7 */ /* 0x000e64000800007f */
[----:B-1----:R-:W-:Y:S05]  /*71c0*/  @!P0 BRA `(.L_x_186) ;  /* 0xfffffffc00f08947 */ /* 0x002fea000383ffff */
[----:B------:R-:W-:Y:S05]  /*71d0*/  BRA `(.L_x_198) ;  /* 0xfffffff800ec7947 */ /* 0x000fea000383ffff */
.L_x_187:
[----:B0-----:R0:W1:Y:S02]  /*71e0*/  SYNCS.PHASECHK.TRANS64.TRYWAIT P0, [R6+URZ], R3 ;  /* 0x00000003060075a7 */ /* 0x001064000800017f */
[----:B-1----:R-:W-:Y:S05]  /*71f0*/  @!P0 NANOSLEEP.SYNCS 0x989680 ;  /* 0x009896800000895d */ /* 0x002fea0003900000 */
[----:B------:R-:W1:Y:S02]  /*7200*/  @!P0 SYNCS.PHASECHK.TRANS64 P0, [R6+URZ], R3 ;  /* 0x00000003060085a7 */ /* 0x000e64000800007f */
[----:B-1----:R-:W-:Y:S05]  /*7210*/  @!P0 BRA `(.L_x_187) ;  /* 0xfffffffc00f08947 */ /* 0x002fea000383ffff */
[----:B------:R-:W-:Y:S05]  /*7220*/  BRA `(.L_x_199) ;  /* 0xfffffff800fc7947 */ /* 0x000fea000383ffff */
.L_x_188:
[----:B0-----:R0:W1:Y:S02]  /*7230*/  SYNCS.PHASECHK.TRANS64.TRYWAIT P0, [R7+URZ], R4 ;  /* 0x00000004070075a7 */ /* 0x001064000800017f */
[----:B-1----:R-:W-:Y:S05]  /*7240*/  @!P0 NANOSLEEP.SYNCS 0x989680 ;  /* 0x009896800000895d */ /* 0x002fea0003900000 */
[----:B------:R-:W1:Y:S02]  /*7250*/  @!P0 SYNCS.PHASECHK.TRANS64 P0, [R7+URZ], R4 ;  /* 0x00000004070085a7 */ /* 0x000e64000800007f */
[----:B-1----:R-:W-:Y:S05]  /*7260*/  @!P0 BRA `(.L_x_188) ;  /* 0xfffffffc00f08947 */ /* 0x002fea000383ffff */
[----:B------:R-:W-:Y:S05]  /*7270*/  BRA `(.L_x_200) ;  /* 0xfffffffc000c7947 */ /* 0x000fea000383ffff */
.L_x_189:
[----:B-1----:R1:W2:Y:S02]  /*7280*/  SYNCS.PHASECHK.TRANS64.TRYWAIT P0, [R6+URZ], R3 ;  /* 0x00000003060075a7 */ /* 0x0022a4000800017f */
[----:B--2---:R-:W-:Y:S05]  /*7290*/  @!P0 NANOSLEEP.SYNCS 0x989680 ;  /* 0x009896800000895d */ /* 0x004fea0003900000 */
[----:B------:R-:W2:Y:S02]  /*72a0*/  @!P0 SYNCS.PHASECHK.TRANS64 P0, [R6+URZ], R3 ;  /* 0x00000003060085a7 */ /* 0x000ea4000800007f */
[----:B--2---:R-:W-:Y:S05]  /*72b0*/  @!P0 BRA `(.L_x_189) ;  /* 0xfffffffc00f08947 */ /* 0x004fea000383ffff */
[----:B------:R-:W-:Y:S05]  /*72c0*/  BRA `(.L_x_201) ;  /* 0xfffffffc00147947 */ /* 0x000fea000383ffff */
.L_x_202:
[----:B------:R-:W-:-:S00]  /*72d0*/  BRA `(.L_x_202) ;  /* 0xfffffffc00fc7947 */ /* 0x000fc0000383ffff */
[----:B------:R-:W-:-:S00]  /*72e0*/  NOP ;  /* 0x0000000000007918 */ /* 0x000fc00000000000 */
        /* <DEDUP_REMOVED lines=9> */
.L_x_203:


//--------------------- .nv.global.init           --------------------------
	.section	.nv.global.init,"aw",@progbits
.nv.global.init:
	.type		$str$22,@object
	.size		$str$22,($str$23 - $str$22)
$str$22:
        /*0000*/ 	.byte	0x6b, 0x5f, 0x74, 0x69, 0x6c, 0x65, 0x5f, 0x63, 0x6f, 0x75, 0x6e, 0x74, 0x20, 0x3e, 0x3d, 0x20
        /*0010*/ 	.byte	0x31, 0x00
	.type		$str$23,@object
	.size		$str$23,(__unnamed_1 - $str$23)
$str$23:
        /*0012*/ 	.byte	0x2f, 0x74, 0x6d, 0x70, 0x2f, 0x63, 0x75, 0x74, 0x6c, 0x61, 0x73, 0x73, 0x5f, 0x73, 0x77, 0x65
        /*0022*/ 	.byte	0x65, 0x70, 0x5f, 0x73, 0x72, 0x63, 0x2f, 0x69, 0x6e, 0x63, 0x6c, 0x75, 0x64, 0x65, 0x2f, 0x63
        /*0032*/ 	.byte	0x75, 0x74, 0x6c, 0x61, 0x73, 0x73, 0x2f, 0x67, 0x65, 0x6d, 0x6d, 0x2f, 0x63, 0x6f, 0x6c, 0x6c
        /*0042*/ 	.byte	0x65, 0x63, 0x74, 0x69, 0x76, 0x65, 0x2f, 0x73, 0x6d, 0x39, 0x30, 0x5f, 0x6d, 0x6d, 0x61, 0x5f
        /*0052*/ 	.byte	0x74, 0x6d, 0x61, 0x5f, 0x67, 0x6d, 0x6d, 0x61, 0x5f, 0x73, 0x73, 0x5f, 0x77, 0x61, 0x72, 0x70
        /*0062*/ 	.byte	0x73, 0x70, 0x65, 0x63, 0x69, 0x61, 0x6c, 0x69, 0x7a, 0x65, 0x64, 0x2e, 0x68, 0x70, 0x70, 0x00
	.type		__unnamed_1,@object
	.size		__unnamed_1,(.L_0 - __unnamed_1)
__unnamed_1:
        /*0072*/ 	.byte	0x76, 0x6f, 0x69, 0x64, 0x20, 0x63, 0x75, 0x74, 0x6c, 0x61, 0x73, 0x73, 0x3a, 0x3a, 0x67, 0x65
        /* <DEDUP_REMOVED lines=172> */
        /*0b42*/ 	.byte	0x74, 0x65, 0x3a, 0x3a, 0x69, 0x64, 0x65, 0x6e, 0x74, 0x69, 0x74, 0x79, 0x5d, 0x00
.L_0:


//--------------------- .nv.shared._ZN7cutlass13device_kernelINS_4gemm6kernel13GemmUniversalIN4cute5tupleIJiiiiEEENS1_10collective13CollectiveMmaINS1_34MainloopSm90TmaGmmaWarpSpecializedILi5ENS5_IJNS4_1CILi1EEENSA_ILi2EEESB_EEENS1_35KernelTmaWarpSpecializedCooperativeEEENS5_IJNSA_ILi128EEESG_SG_EEEaNS5_IJlSB_lEEEaSI_NS4_8TiledMMAINS4_8MMA_AtomIJNS4_4SM904GMMA27MMA_64x128x32_S32S8S8_SS_TNEEEENS4_6LayoutINS5_IJSC_SB_SB_EEENS5_IJSB_NSA_ILi0EEESR_EEEEENS5_IJNS4_10UnderscoreESU_SU_EEEEENS4_23SM90_TMA_LOAD_MULTICASTENS4_14ComposedLayoutINS4_7SwizzleILi3ELi4ELi3EEENS4_18smem_ptr_flag_bitsILi8EEENSP_INS5_IJNSA_ILi8EEESG_EEENS5_IJSG_SB_EEEEEEEvNS4_8identityENS4_13SM90_TMA_LOADES17_vS18_EENS_8epilogue10collective6detail29Sm90TmaWarpSpecializedAdapterINS1C_15DefaultEpilogueIaSI_SI_NS1B_6thread17LinearCombinationIaLi1EiiLNS1G_9ScaleType4KindE0ELNS_15FloatRoundStyleE2EaEENS1_15EpilogueDefaultEEEEEvvEEEEvNT_6ParamsE --------------------------
	.section	.nv.shared._ZN7cutlass13device_kernelINS_4gemm6kernel13GemmUniversalIN4cute5tupleIJiiiiEEENS1_10collective13CollectiveMmaINS1_34MainloopSm90TmaGmmaWarpSpecializedILi5ENS5_IJNS4_1CILi1EEENSA_ILi2EEESB_EEENS1_35KernelTmaWarpSpecializedCooperativeEEENS5_IJNSA_ILi128EEESG_SG_EEEaNS5_IJlSB_lEEEaSI_NS4_8TiledMMAINS4_8MMA_AtomIJNS4_4SM904GMMA27MMA_64x128x32_S32S8S8_SS_TNEEEENS4_6LayoutINS5_IJSC_SB_SB_EEENS5_IJSB_NSA_ILi0EEESR_EEEEENS5_IJNS4_10UnderscoreESU_SU_EEEEENS4_23SM90_TMA_LOAD_MULTICASTENS4_14ComposedLayoutINS4_7SwizzleILi3ELi4ELi3EEENS4_18smem_ptr_flag_bitsILi8EEENSP_INS5_IJNSA_ILi8EEESG_EEENS5_IJSG_SB_EEEEEEEvNS4_8identityENS4_13SM90_TMA_LOADES17_vS18_EENS_8epilogue10collective6detail29Sm90TmaWarpSpecializedAdapterINS1C_15DefaultEpilogueIaSI_SI_NS1B_6thread17LinearCombinationIaLi1EiiLNS1G_9ScaleType4KindE0ELNS_15FloatRoundStyleE2EaEENS1_15EpilogueDefaultEEEEEvvEEEEvNT_6ParamsE,"aw",@nobits
	.sectionflags	@""
	.align	16
	.zero		1024


//--------------------- .nv.shared.reserved.0     --------------------------
	.section	.nv.shared.reserved.0,"aw",@nobits
	.weak		__nv_reservedSMEM_offset_0_alias
	.size		__nv_reservedSMEM_offset_0_alias, 0, 0
	.other		__nv_reservedSMEM_offset_0_alias,@"STO_CUDA_RESERVED_SHARED STV_DEFAULT"
__nv_reservedSMEM_offset_0_alias:
	.zero		0


//--------------------- .nv.global                --------------------------
	.section	.nv.global,"aw",@nobits
.nv.global:
	.type		_ZN39_INTERNAL_b41de067_4_k_cu_28d5876f_47584cute1_E,@object
	.size		_ZN39_INTERNAL_b41de067_4_k_cu_28d5876f_47584cute1_E,(_ZN39_INTERNAL_b41de067_4_k_cu_28d5876f_47584cuda3std3__45__cpo6cbeginE - _ZN39_INTERNAL_b41de067_4_k_cu_28d5876f_47584cute1_E)
_ZN39_INTERNAL_b41de067_4_k_cu_28d5876f_47584cute1_E:
	.zero		1
	.type		_ZN39_INTERNAL_b41de067_4_k_cu_28d5876f_47584cuda3std3__45__cpo6cbeginE,@object
	.size		_ZN39_INTERNAL_b41de067_4_k_cu_28d5876f_47584cuda3std3__45__cpo6cbeginE,(_ZN39_INTERNAL_b41de067_4_k_cu_28d5876f_47584cuda3std3__48in_placeE - _ZN39_INTERNAL_b41de067_4_k_cu_28d5876f_47584cuda3std3__45__cpo6cbeginE)
_ZN39_INTERNAL_b41de067_4_k_cu_28d5876f_47584cuda3std3__45__cpo6cbeginE:
	.zero		1
	.type		_ZN39_INTERNAL_b41de067_4_k_cu_28d5876f_47584cuda3std3__48in_placeE,@object
	.size		_ZN39_INTERNAL_b41de067_4_k_cu_28d5876f_47584cuda3std3__48in_placeE,(_ZN39_INTERNAL_b41de067_4_k_cu_28d5876f_47584cuda3std6ranges3__45__cpo9iter_moveE - _ZN39_INTERNAL_b41de067_4_k_cu_28d5876f_47584cuda3std3__48in_placeE)
_ZN39_INTERNAL_b41de067_4_k_cu_28d5876f_47584cuda3std3__48in_placeE:
	.zero		1
	.type		_ZN39_INTERNAL_b41de067_4_k_cu_28d5876f_47584cuda3std6ranges3__45__cpo9iter_moveE,@object
	.size		_ZN39_INTERNAL_b41de067_4_k_cu_28d5876f_47584cuda3std6ranges3__45__cpo9iter_moveE,(_ZN39_INTERNAL_b41de067_4_k_cu_28d5876f_47584cuda3std3__45__cpo5beginE - _ZN39_INTERNAL_b41de067_4_k_cu_28d5876f_47584cuda3std6ranges3__45__cpo9iter_moveE)
_ZN39_INTERNAL_b41de067_4_k_cu_28d5876f_47584cuda3std6ranges3__45__cpo9iter_moveE:
	.zero		1
	.type		_ZN39_INTERNAL_b41de067_4_k_cu_28d5876f_47584cuda3std3__45__cpo5beginE,@object
	.size		_ZN39_INTERNAL_b41de067_4_k_cu_28d5876f_47584cuda3std3__45__cpo5beginE,(_ZN39_INTERNAL_b41de067_4_k_cu_28d5876f_47584cuda3std3__441_GLOBAL__N__b41de067_4_k_cu_28d5876f_47586ignoreE - _ZN39_INTERNAL_b41de067_4_k_cu_28d5876f_47584cuda3std3__45__cpo5beginE)
_ZN39_INTERNAL_b41de067_4_k_cu_28d5876f_47584cuda3std3__45__cpo5beginE:
	.zero		1
	.type		_ZN39_INTERNAL_b41de067_4_k_cu_28d5876f_47584cuda3std3__441_GLOBAL__N__b41de067_4_k_cu_28d5876f_47586ignoreE,@object
	.size		_ZN39_INTERNAL_b41de067_4_k_cu_28d5876f_47584cuda3std3__441_GLOBAL__N__b41de067_4_k_cu_28d5876f_47586ignoreE,(_ZN39_INTERNAL_b41de067_4_k_cu_28d5876f_47584cute7productE - _ZN39_INTERNAL_b41de067_4_k_cu_28d5876f_47584cuda3std3__441_GLOBAL__N__b41de067_4_k_cu_28d5876f_47586ignoreE)
_ZN39_INTERNAL_b41de067_4_k_cu_28d5876f_47584cuda3std3__441_GLOBAL__N__b41de067_4_k_cu_28d5876f_47586ignoreE:
	.zero		1
	.type		_ZN39_INTERNAL_b41de067_4_k_cu_28d5876f_47584cute7productE,@object
	.size		_ZN39_INTERNAL_b41de067_4_k_cu_28d5876f_47584cute7productE,(_ZN39_INTERNAL_b41de067_4_k_cu_28d5876f_47584cuda3std3__45__cpo3endE - _ZN39_INTERNAL_b41de067_4_k_cu_28d5876f_47584cute7productE)
_ZN39_INTERNAL_b41de067_4_k_cu_28d5876f_47584cute7productE:
	.zero		1
	.type		_ZN39_INTERNAL_b41de067_4_k_cu_28d5876f_47584cuda3std3__45__cpo3endE,@object
	.size		_ZN39_INTERNAL_b41de067_4_k_cu_28d5876f_47584cuda3std3__45__cpo3endE,(_ZN39_INTERNAL_b41de067_4_k_cu_28d5876f_47584cuda3std3__419piecewise_constructE - _ZN39_INTERNAL_b41de067_4_k_cu_28d5876f_47584cuda3std3__45__cpo3endE)
_ZN39_INTERNAL_b41de067_4_k_cu_28d5876f_47584cuda3std3__45__cpo3endE:
	.zero		1
	.type		_ZN39_INTERNAL_b41de067_4_k_cu_28d5876f_47584cuda3std3__419piecewise_constructE,@object
	.size		_ZN39_INTERNAL_b41de067_4_k_cu_28d5876f_47584cuda3std3__419piecewise_constructE,(_ZN39_INTERNAL_b41de067_4_k_cu_28d5876f_47584cuda3std3__45__cpo4cendE - _ZN39_INTERNAL_b41de067_4_k_cu_28d5876f_47584cuda3std3__419piecewise_constructE)
_ZN39_INTERNAL_b41de067_4_k_cu_28d5876f_47584cuda3std3__419piecewise_constructE:
	.zero		1
	.type		_ZN39_INTERNAL_b41de067_4_k_cu_28d5876f_47584cuda3std3__45__cpo4cendE,@object
	.size		_ZN39_INTERNAL_b41de067_4_k_cu_28d5876f_47584cuda3std3__45__cpo4cendE,(_ZN39_INTERNAL_b41de067_4_k_cu_28d5876f_47584cuda3std6ranges3__45__cpo4swapE - _ZN39_INTERNAL_b41de067_4_k_cu_28d5876f_47584cuda3std3__45__cpo4cendE)
_ZN39_INTERNAL_b41de067_4_k_cu_28d5876f_47584cuda3std3__45__cpo4cendE:
	.zero		1
	.type		_ZN39_INTERNAL_b41de067_4_k_cu_28d5876f_47584cuda3std6ranges3__45__cpo4swapE,@object
	.size		_ZN39_INTERNAL_b41de067_4_k_cu_28d5876f_47584cuda3std6ranges3__45__cpo4swapE,(.L_8 - _ZN39_INTERNAL_b41de067_4_k_cu_28d5876f_47584cuda3std6ranges3__45__cpo4swapE)
_ZN39_INTERNAL_b41de067_4_k_cu_28d5876f_47584cuda3std6ranges3__45__cpo4swapE:
	.zero		1
.L_8:


//--------------------- .nv.constant0._ZN7cutlass13device_kernelINS_4gemm6kernel13GemmUniversalIN4cute5tupleIJiiiiEEENS1_10collective13CollectiveMmaINS1_34MainloopSm90TmaGmmaWarpSpecializedILi5ENS5_IJNS4_1CILi1EEENSA_ILi2EEESB_EEENS1_35KernelTmaWarpSpecializedCooperativeEEENS5_IJNSA_ILi128EEESG_SG_EEEaNS5_IJlSB_lEEEaSI_NS4_8TiledMMAINS4_8MMA_AtomIJNS4_4SM904GMMA27MMA_64x128x32_S32S8S8_SS_TNEEEENS4_6LayoutINS5_IJSC_SB_SB_EEENS5_IJSB_NSA_ILi0EEESR_EEEEENS5_IJNS4_10UnderscoreESU_SU_EEEEENS4_23SM90_TMA_LOAD_MULTICASTENS4_14ComposedLayoutINS4_7SwizzleILi3ELi4ELi3EEENS4_18smem_ptr_flag_bitsILi8EEENSP_INS5_IJNSA_ILi8EEESG_EEENS5_IJSG_SB_EEEEEEEvNS4_8identityENS4_13SM90_TMA_LOADES17_vS18_EENS_8epilogue10collective6detail29Sm90TmaWarpSpecializedAdapterINS1C_15DefaultEpilogueIaSI_SI_NS1B_6thread17LinearCombinationIaLi1EiiLNS1G_9ScaleType4KindE0ELNS_15FloatRoundStyleE2EaEENS1_15EpilogueDefaultEEEEEvvEEEEvNT_6ParamsE --------------------------
	.section	.nv.constant0._ZN7cutlass13device_kernelINS_4gemm6kernel13GemmUniversalIN4cute5tupleIJiiiiEEENS1_10collective13CollectiveMmaINS1_34MainloopSm90TmaGmmaWarpSpecializedILi5ENS5_IJNS4_1CILi1EEENSA_ILi2EEESB_EEENS1_35KernelTmaWarpSpecializedCooperativeEEENS5_IJNSA_ILi128EEESG_SG_EEEaNS5_IJlSB_lEEEaSI_NS4_8TiledMMAINS4_8MMA_AtomIJNS4_4SM904GMMA27MMA_64x128x32_S32S8S8_SS_TNEEEENS4_6LayoutINS5_IJSC_SB_SB_EEENS5_IJSB_NSA_ILi0EEESR_EEEEENS5_IJNS4_10UnderscoreESU_SU_EEEEENS4_23SM90_TMA_LOAD_MULTICASTENS4_14ComposedLayoutINS4_7SwizzleILi3ELi4ELi3EEENS4_18smem_ptr_flag_bitsILi8EEENSP_INS5_IJNSA_ILi8EEESG_EEENS5_IJSG_SB_EEEEEEEvNS4_8identityENS4_13SM90_TMA_LOADES17_vS18_EENS_8epilogue10collective6detail29Sm90TmaWarpSpecializedAdapterINS1C_15DefaultEpilogueIaSI_SI_NS1B_6thread17LinearCombinationIaLi1EiiLNS1G_9ScaleType4KindE0ELNS_15FloatRoundStyleE2EaEENS1_15EpilogueDefaultEEEEEvvEEEEvNT_6ParamsE,"a",@progbits
	.sectionflags	@""
	.align	4
.nv.constant0._ZN7cutlass13device_kernelINS_4gemm6kernel13GemmUniversalIN4cute5tupleIJiiiiEEENS1_10collective13CollectiveMmaINS1_34MainloopSm90TmaGmmaWarpSpecializedILi5ENS5_IJNS4_1CILi1EEENSA_ILi2EEESB_EEENS1_35KernelTmaWarpSpecializedCooperativeEEENS5_IJNSA_ILi128EEESG_SG_EEEaNS5_IJlSB_lEEEaSI_NS4_8TiledMMAINS4_8MMA_AtomIJNS4_4SM904GMMA27MMA_64x128x32_S32S8S8_SS_TNEEEENS4_6LayoutINS5_IJSC_SB_SB_EEENS5_IJSB_NSA_ILi0EEESR_EEEEENS5_IJNS4_10UnderscoreESU_SU_EEEEENS4_23SM90_TMA_LOAD_MULTICASTENS4_14ComposedLayoutINS4_7SwizzleILi3ELi4ELi3EEENS4_18smem_ptr_flag_bitsILi8EEENSP_INS5_IJNSA_ILi8EEESG_EEENS5_IJSG_SB_EEEEEEEvNS4_8identityENS4_13SM90_TMA_LOADES17_vS18_EENS_8epilogue10collective6detail29Sm90TmaWarpSpecializedAdapterINS1C_15DefaultEpilogueIaSI_SI_NS1B_6thread17LinearCombinationIaLi1EiiLNS1G_9ScaleType4KindE0ELNS_15FloatRoundStyleE2EaEENS1_15EpilogueDefaultEEEEEvvEEEEvNT_6ParamsE:
	.zero		1664


//--------------------- SYMBOLS --------------------------

	.type		.nv.reservedSmem.offset0,@object
	.size		.nv.reservedSmem.offset0,0x4
	.type		__assertfail,@function
